//
// Generated by NVIDIA NVVM Compiler
//
// Compiler Build ID: CL-36424714
// Cuda compilation tools, release 13.0, V13.0.88
// Based on NVVM 20.0.0
//

.version 9.0
.target sm_100
.address_size 64

	// .globl	_Z4initPjS_S_P17curandStateXORWOWm
.global .align 4 .b8 precalc_xorwow_matrix[102400];
.global .align 4 .b8 precalc_xorwow_offset_matrix[102400];
.global .align 4 .b8 mrg32k3aM1[2304];
.global .align 4 .b8 mrg32k3aM2[2304];
.global .align 4 .b8 mrg32k3aM1SubSeq[2016];
.global .align 4 .b8 mrg32k3aM2SubSeq[2016];
.global .align 4 .b8 mrg32k3aM1Seq[2304];
.global .align 4 .b8 mrg32k3aM2Seq[2304];
.const .align 8 .b8 __cr_lgamma_table[72];
// _ZZ7shufflePjS_S_P17curandStateXORWOWE3key has been demoted
// _ZZ7shufflePjS_S_P17curandStateXORWOWE4perm has been demoted

.visible .entry _Z4initPjS_S_P17curandStateXORWOWm(
	.param .u64 .ptr .align 1 _Z4initPjS_S_P17curandStateXORWOWm_param_0,
	.param .u64 .ptr .align 1 _Z4initPjS_S_P17curandStateXORWOWm_param_1,
	.param .u64 .ptr .align 1 _Z4initPjS_S_P17curandStateXORWOWm_param_2,
	.param .u64 .ptr .align 1 _Z4initPjS_S_P17curandStateXORWOWm_param_3,
	.param .u64 _Z4initPjS_S_P17curandStateXORWOWm_param_4
)
{
	.reg .pred 	%p<24>;
	.reg .b32 	%r<457>;
	.reg .b64 	%rd<30>;

	ld.param.u64 	%rd8, [_Z4initPjS_S_P17curandStateXORWOWm_param_0];
	ld.param.u64 	%rd9, [_Z4initPjS_S_P17curandStateXORWOWm_param_1];
	ld.param.u64 	%rd10, [_Z4initPjS_S_P17curandStateXORWOWm_param_2];
	ld.param.u64 	%rd11, [_Z4initPjS_S_P17curandStateXORWOWm_param_3];
	ld.param.u64 	%rd12, [_Z4initPjS_S_P17curandStateXORWOWm_param_4];
	cvta.to.global.u64 	%rd13, %rd11;
	mov.u32 	%r196, %tid.x;
	cvt.u64.u32 	%rd1, %r196;
	mul.wide.u32 	%rd14, %r196, 48;
	add.s64 	%rd2, %rd13, %rd14;
	cvt.u32.u64 	%r197, %rd12;
	xor.b32  	%r198, %r197, -1429050551;
	mul.lo.s32 	%r199, %r198, 1099087573;
	{ .reg .b32 tmp; mov.b64 {tmp, %r200}, %rd12; }
	xor.b32  	%r201, %r200, -136515619;
	mul.lo.s32 	%r202, %r201, -1703105765;
	add.s32 	%r203, %r199, %r202;
	add.s32 	%r455, %r203, 6615241;
	add.s32 	%r456, %r199, 123456789;
	st.global.v2.u32 	[%rd2], {%r455, %r456};
	xor.b32  	%r374, %r199, 362436069;
	add.s32 	%r204, %r202, 521288629;
	st.global.v2.u32 	[%rd2+8], {%r374, %r204};
	xor.b32  	%r205, %r202, 88675123;
	add.s32 	%r206, %r199, 5783321;
	mov.b64 	%rd15, {%r205, %r206};
	st.global.v2.u32 	[%rd2+16], {%r205, %r206};
	setp.eq.s32 	%p1, %r196, 0;
	{ .reg .b32 tmp; mov.b64 {tmp, %r371}, %rd15; }
	@%p1 bra 	$L__BB0_43;
	mov.b32 	%r357, 0;
	mov.u64 	%rd29, %rd1;
$L__BB0_2:
	and.b64  	%rd4, %rd29, 3;
	setp.eq.s64 	%p2, %rd4, 0;
	@%p2 bra 	$L__BB0_41;
	mul.wide.u32 	%rd16, %r357, 3200;
	mov.u64 	%rd17, precalc_xorwow_matrix;
	add.s64 	%rd5, %rd17, %rd16;
	cvt.u32.u64 	%r8, %rd4;
	mov.b32 	%r358, 0;
$L__BB0_4:
	mov.b32 	%r371, 0;
	mov.u32 	%r372, %r371;
	mov.u32 	%r373, %r371;
	mov.u32 	%r374, %r371;
	mov.u32 	%r375, %r371;
	mov.u32 	%r364, %r371;
$L__BB0_5:
	mul.wide.u32 	%rd18, %r364, 4;
	add.s64 	%rd19, %rd2, %rd18;
	ld.global.u32 	%r16, [%rd19+4];
	shl.b32 	%r17, %r364, 5;
	mov.b32 	%r370, 0;
$L__BB0_6:
	.pragma "nounroll";
	shr.u32 	%r211, %r16, %r370;
	and.b32  	%r212, %r211, 1;
	setp.eq.b32 	%p3, %r212, 1;
	not.pred 	%p4, %p3;
	add.s32 	%r213, %r17, %r370;
	mul.lo.s32 	%r214, %r213, 5;
	mul.wide.u32 	%rd20, %r214, 4;
	add.s64 	%rd6, %rd5, %rd20;
	@%p4 bra 	$L__BB0_8;
	ld.global.u32 	%r215, [%rd6];
	xor.b32  	%r375, %r375, %r215;
	ld.global.u32 	%r216, [%rd6+4];
	xor.b32  	%r374, %r374, %r216;
	ld.global.u32 	%r217, [%rd6+8];
	xor.b32  	%r373, %r373, %r217;
	ld.global.u32 	%r218, [%rd6+12];
	xor.b32  	%r372, %r372, %r218;
	ld.global.u32 	%r219, [%rd6+16];
	xor.b32  	%r371, %r371, %r219;
$L__BB0_8:
	and.b32  	%r221, %r211, 2;
	setp.eq.s32 	%p5, %r221, 0;
	@%p5 bra 	$L__BB0_10;
	ld.global.u32 	%r222, [%rd6+20];
	xor.b32  	%r375, %r375, %r222;
	ld.global.u32 	%r223, [%rd6+24];
	xor.b32  	%r374, %r374, %r223;
	ld.global.u32 	%r224, [%rd6+28];
	xor.b32  	%r373, %r373, %r224;
	ld.global.u32 	%r225, [%rd6+32];
	xor.b32  	%r372, %r372, %r225;
	ld.global.u32 	%r226, [%rd6+36];
	xor.b32  	%r371, %r371, %r226;
$L__BB0_10:
	and.b32  	%r228, %r211, 4;
	setp.eq.s32 	%p6, %r228, 0;
	@%p6 bra 	$L__BB0_12;
	ld.global.u32 	%r229, [%rd6+40];
	xor.b32  	%r375, %r375, %r229;
	ld.global.u32 	%r230, [%rd6+44];
	xor.b32  	%r374, %r374, %r230;
	ld.global.u32 	%r231, [%rd6+48];
	xor.b32  	%r373, %r373, %r231;
	ld.global.u32 	%r232, [%rd6+52];
	xor.b32  	%r372, %r372, %r232;
	ld.global.u32 	%r233, [%rd6+56];
	xor.b32  	%r371, %r371, %r233;
$L__BB0_12:
	and.b32  	%r235, %r211, 8;
	setp.eq.s32 	%p7, %r235, 0;
	@%p7 bra 	$L__BB0_14;
	ld.global.u32 	%r236, [%rd6+60];
	xor.b32  	%r375, %r375, %r236;
	ld.global.u32 	%r237, [%rd6+64];
	xor.b32  	%r374, %r374, %r237;
	ld.global.u32 	%r238, [%rd6+68];
	xor.b32  	%r373, %r373, %r238;
	ld.global.u32 	%r239, [%rd6+72];
	xor.b32  	%r372, %r372, %r239;
	ld.global.u32 	%r240, [%rd6+76];
	xor.b32  	%r371, %r371, %r240;
$L__BB0_14:
	and.b32  	%r242, %r211, 16;
	setp.eq.s32 	%p8, %r242, 0;
	@%p8 bra 	$L__BB0_16;
	ld.global.u32 	%r243, [%rd6+80];
	xor.b32  	%r375, %r375, %r243;
	ld.global.u32 	%r244, [%rd6+84];
	xor.b32  	%r374, %r374, %r244;
	ld.global.u32 	%r245, [%rd6+88];
	xor.b32  	%r373, %r373, %r245;
	ld.global.u32 	%r246, [%rd6+92];
	xor.b32  	%r372, %r372, %r246;
	ld.global.u32 	%r247, [%rd6+96];
	xor.b32  	%r371, %r371, %r247;
$L__BB0_16:
	and.b32  	%r249, %r211, 32;
	setp.eq.s32 	%p9, %r249, 0;
	@%p9 bra 	$L__BB0_18;
	ld.global.u32 	%r250, [%rd6+100];
	xor.b32  	%r375, %r375, %r250;
	ld.global.u32 	%r251, [%rd6+104];
	xor.b32  	%r374, %r374, %r251;
	ld.global.u32 	%r252, [%rd6+108];
	xor.b32  	%r373, %r373, %r252;
	ld.global.u32 	%r253, [%rd6+112];
	xor.b32  	%r372, %r372, %r253;
	ld.global.u32 	%r254, [%rd6+116];
	xor.b32  	%r371, %r371, %r254;
$L__BB0_18:
	and.b32  	%r256, %r211, 64;
	setp.eq.s32 	%p10, %r256, 0;
	@%p10 bra 	$L__BB0_20;
	ld.global.u32 	%r257, [%rd6+120];
	xor.b32  	%r375, %r375, %r257;
	ld.global.u32 	%r258, [%rd6+124];
	xor.b32  	%r374, %r374, %r258;
	ld.global.u32 	%r259, [%rd6+128];
	xor.b32  	%r373, %r373, %r259;
	ld.global.u32 	%r260, [%rd6+132];
	xor.b32  	%r372, %r372, %r260;
	ld.global.u32 	%r261, [%rd6+136];
	xor.b32  	%r371, %r371, %r261;
$L__BB0_20:
	and.b32  	%r263, %r211, 128;
	setp.eq.s32 	%p11, %r263, 0;
	@%p11 bra 	$L__BB0_22;
	ld.global.u32 	%r264, [%rd6+140];
	xor.b32  	%r375, %r375, %r264;
	ld.global.u32 	%r265, [%rd6+144];
	xor.b32  	%r374, %r374, %r265;
	ld.global.u32 	%r266, [%rd6+148];
	xor.b32  	%r373, %r373, %r266;
	ld.global.u32 	%r267, [%rd6+152];
	xor.b32  	%r372, %r372, %r267;
	ld.global.u32 	%r268, [%rd6+156];
	xor.b32  	%r371, %r371, %r268;
$L__BB0_22:
	and.b32  	%r270, %r211, 256;
	setp.eq.s32 	%p12, %r270, 0;
	@%p12 bra 	$L__BB0_24;
	ld.global.u32 	%r271, [%rd6+160];
	xor.b32  	%r375, %r375, %r271;
	ld.global.u32 	%r272, [%rd6+164];
	xor.b32  	%r374, %r374, %r272;
	ld.global.u32 	%r273, [%rd6+168];
	xor.b32  	%r373, %r373, %r273;
	ld.global.u32 	%r274, [%rd6+172];
	xor.b32  	%r372, %r372, %r274;
	ld.global.u32 	%r275, [%rd6+176];
	xor.b32  	%r371, %r371, %r275;
$L__BB0_24:
	and.b32  	%r277, %r211, 512;
	setp.eq.s32 	%p13, %r277, 0;
	@%p13 bra 	$L__BB0_26;
	ld.global.u32 	%r278, [%rd6+180];
	xor.b32  	%r375, %r375, %r278;
	ld.global.u32 	%r279, [%rd6+184];
	xor.b32  	%r374, %r374, %r279;
	ld.global.u32 	%r280, [%rd6+188];
	xor.b32  	%r373, %r373, %r280;
	ld.global.u32 	%r281, [%rd6+192];
	xor.b32  	%r372, %r372, %r281;
	ld.global.u32 	%r282, [%rd6+196];
	xor.b32  	%r371, %r371, %r282;
$L__BB0_26:
	and.b32  	%r284, %r211, 1024;
	setp.eq.s32 	%p14, %r284, 0;
	@%p14 bra 	$L__BB0_28;
	ld.global.u32 	%r285, [%rd6+200];
	xor.b32  	%r375, %r375, %r285;
	ld.global.u32 	%r286, [%rd6+204];
	xor.b32  	%r374, %r374, %r286;
	ld.global.u32 	%r287, [%rd6+208];
	xor.b32  	%r373, %r373, %r287;
	ld.global.u32 	%r288, [%rd6+212];
	xor.b32  	%r372, %r372, %r288;
	ld.global.u32 	%r289, [%rd6+216];
	xor.b32  	%r371, %r371, %r289;
$L__BB0_28:
	and.b32  	%r291, %r211, 2048;
	setp.eq.s32 	%p15, %r291, 0;
	@%p15 bra 	$L__BB0_30;
	ld.global.u32 	%r292, [%rd6+220];
	xor.b32  	%r375, %r375, %r292;
	ld.global.u32 	%r293, [%rd6+224];
	xor.b32  	%r374, %r374, %r293;
	ld.global.u32 	%r294, [%rd6+228];
	xor.b32  	%r373, %r373, %r294;
	ld.global.u32 	%r295, [%rd6+232];
	xor.b32  	%r372, %r372, %r295;
	ld.global.u32 	%r296, [%rd6+236];
	xor.b32  	%r371, %r371, %r296;
$L__BB0_30:
	and.b32  	%r298, %r211, 4096;
	setp.eq.s32 	%p16, %r298, 0;
	@%p16 bra 	$L__BB0_32;
	ld.global.u32 	%r299, [%rd6+240];
	xor.b32  	%r375, %r375, %r299;
	ld.global.u32 	%r300, [%rd6+244];
	xor.b32  	%r374, %r374, %r300;
	ld.global.u32 	%r301, [%rd6+248];
	xor.b32  	%r373, %r373, %r301;
	ld.global.u32 	%r302, [%rd6+252];
	xor.b32  	%r372, %r372, %r302;
	ld.global.u32 	%r303, [%rd6+256];
	xor.b32  	%r371, %r371, %r303;
$L__BB0_32:
	and.b32  	%r305, %r211, 8192;
	setp.eq.s32 	%p17, %r305, 0;
	@%p17 bra 	$L__BB0_34;
	ld.global.u32 	%r306, [%rd6+260];
	xor.b32  	%r375, %r375, %r306;
	ld.global.u32 	%r307, [%rd6+264];
	xor.b32  	%r374, %r374, %r307;
	ld.global.u32 	%r308, [%rd6+268];
	xor.b32  	%r373, %r373, %r308;
	ld.global.u32 	%r309, [%rd6+272];
	xor.b32  	%r372, %r372, %r309;
	ld.global.u32 	%r310, [%rd6+276];
	xor.b32  	%r371, %r371, %r310;
$L__BB0_34:
	and.b32  	%r312, %r211, 16384;
	setp.eq.s32 	%p18, %r312, 0;
	@%p18 bra 	$L__BB0_36;
	ld.global.u32 	%r313, [%rd6+280];
	xor.b32  	%r375, %r375, %r313;
	ld.global.u32 	%r314, [%rd6+284];
	xor.b32  	%r374, %r374, %r314;
	ld.global.u32 	%r315, [%rd6+288];
	xor.b32  	%r373, %r373, %r315;
	ld.global.u32 	%r316, [%rd6+292];
	xor.b32  	%r372, %r372, %r316;
	ld.global.u32 	%r317, [%rd6+296];
	xor.b32  	%r371, %r371, %r317;
$L__BB0_36:
	and.b32  	%r319, %r211, 32768;
	setp.eq.s32 	%p19, %r319, 0;
	@%p19 bra 	$L__BB0_38;
	ld.global.u32 	%r320, [%rd6+300];
	xor.b32  	%r375, %r375, %r320;
	ld.global.u32 	%r321, [%rd6+304];
	xor.b32  	%r374, %r374, %r321;
	ld.global.u32 	%r322, [%rd6+308];
	xor.b32  	%r373, %r373, %r322;
	ld.global.u32 	%r323, [%rd6+312];
	xor.b32  	%r372, %r372, %r323;
	ld.global.u32 	%r324, [%rd6+316];
	xor.b32  	%r371, %r371, %r324;
$L__BB0_38:
	add.s32 	%r370, %r370, 16;
	setp.ne.s32 	%p20, %r370, 32;
	@%p20 bra 	$L__BB0_6;
	mad.lo.s32 	%r325, %r364, -31, %r17;
	add.s32 	%r364, %r325, 1;
	setp.ne.s32 	%p21, %r364, 5;
	@%p21 bra 	$L__BB0_5;
	st.global.u32 	[%rd2+4], %r375;
	st.global.u32 	[%rd2+8], %r374;
	st.global.u32 	[%rd2+12], %r373;
	st.global.u32 	[%rd2+16], %r372;
	st.global.u32 	[%rd2+20], %r371;
	add.s32 	%r358, %r358, 1;
	setp.lt.u32 	%p22, %r358, %r8;
	@%p22 bra 	$L__BB0_4;
$L__BB0_41:
	shr.u64 	%rd7, %rd29, 2;
	add.s32 	%r357, %r357, 1;
	setp.gt.u64 	%p23, %rd29, 3;
	mov.u64 	%rd29, %rd7;
	@%p23 bra 	$L__BB0_2;
	ld.global.v2.u32 	{%r455, %r456}, [%rd2];
$L__BB0_43:
	cvta.to.global.u64 	%rd21, %rd8;
	cvta.to.global.u64 	%rd22, %rd9;
	cvta.to.global.u64 	%rd23, %rd10;
	mov.b32 	%r326, 0;
	st.global.v2.u32 	[%rd2+24], {%r326, %r326};
	st.global.u32 	[%rd2+32], %r326;
	mov.b64 	%rd24, 0;
	st.global.u64 	[%rd2+40], %rd24;
	shr.u32 	%r327, %r456, 2;
	xor.b32  	%r328, %r327, %r456;
	shl.b32 	%r329, %r371, 4;
	shl.b32 	%r330, %r328, 1;
	xor.b32  	%r331, %r329, %r330;
	xor.b32  	%r332, %r331, %r371;
	xor.b32  	%r333, %r332, %r328;
	add.s32 	%r334, %r455, %r333;
	add.s32 	%r335, %r334, 362437;
	mul.hi.u32 	%r336, %r335, -858993459;
	shr.u32 	%r337, %r336, 4;
	mul.lo.s32 	%r338, %r337, 20;
	sub.s32 	%r339, %r335, %r338;
	add.s32 	%r340, %r339, 1;
	shl.b64 	%rd25, %rd1, 2;
	add.s64 	%rd26, %rd21, %rd25;
	st.global.u32 	[%rd26], %r340;
	shr.u32 	%r341, %r374, 2;
	xor.b32  	%r342, %r341, %r374;
	shl.b32 	%r343, %r333, 4;
	shl.b32 	%r344, %r342, 1;
	xor.b32  	%r345, %r344, %r343;
	xor.b32  	%r346, %r345, %r342;
	xor.b32  	%r347, %r346, %r333;
	add.s32 	%r348, %r455, %r347;
	add.s32 	%r349, %r348, 724874;
	mul.hi.u32 	%r350, %r349, -858993459;
	shr.u32 	%r351, %r350, 4;
	mul.lo.s32 	%r352, %r351, 20;
	sub.s32 	%r353, %r349, %r352;
	add.s32 	%r354, %r353, 1;
	add.s64 	%rd27, %rd22, %rd25;
	st.global.u32 	[%rd27], %r354;
	add.s64 	%rd28, %rd23, %rd25;
	st.global.u32 	[%rd28], %r326;
	ret;

}
	// .globl	_Z7shufflePjS_S_P17curandStateXORWOW
.visible .entry _Z7shufflePjS_S_P17curandStateXORWOW(
	.param .u64 .ptr .align 1 _Z7shufflePjS_S_P17curandStateXORWOW_param_0,
	.param .u64 .ptr .align 1 _Z7shufflePjS_S_P17curandStateXORWOW_param_1,
	.param .u64 .ptr .align 1 _Z7shufflePjS_S_P17curandStateXORWOW_param_2,
	.param .u64 .ptr .align 1 _Z7shufflePjS_S_P17curandStateXORWOW_param_3
)
{
	.reg .pred 	%p<15>;
	.reg .b32 	%r<104>;
	.reg .b64 	%rd<22>;
	// demoted variable
	.shared .align 4 .b8 _ZZ7shufflePjS_S_P17curandStateXORWOWE3key[4096];
	// demoted variable
	.shared .align 4 .b8 _ZZ7shufflePjS_S_P17curandStateXORWOWE4perm[4096];
	ld.param.u64 	%rd5, [_Z7shufflePjS_S_P17curandStateXORWOW_param_0];
	ld.param.u64 	%rd6, [_Z7shufflePjS_S_P17curandStateXORWOW_param_1];
	ld.param.u64 	%rd7, [_Z7shufflePjS_S_P17curandStateXORWOW_param_2];
	ld.param.u64 	%rd8, [_Z7shufflePjS_S_P17curandStateXORWOW_param_3];
	cvta.to.global.u64 	%rd1, %rd6;
	cvta.to.global.u64 	%rd2, %rd7;
	cvta.to.global.u64 	%rd9, %rd8;
	mov.u32 	%r1, %tid.x;
	mul.wide.u32 	%rd10, %r1, 48;
	add.s64 	%rd11, %rd9, %rd10;
	ld.global.v2.u32 	{%r2, %r3}, [%rd11];
	ld.global.u32 	%r4, [%rd11+20];
	shl.b32 	%r33, %r1, 2;
	mov.u32 	%r34, _ZZ7shufflePjS_S_P17curandStateXORWOWE4perm;
	add.s32 	%r5, %r34, %r33;
	st.shared.u32 	[%r5], %r1;
	mul.wide.u32 	%rd12, %r1, 4;
	add.s64 	%rd3, %rd2, %rd12;
	ld.global.u32 	%r35, [%rd3];
	setp.eq.s32 	%p1, %r35, 0;
	or.b32  	%r36, %r1, 1024;
	selp.b32 	%r37, %r36, %r1, %p1;
	mov.u32 	%r38, _ZZ7shufflePjS_S_P17curandStateXORWOWE3key;
	add.s32 	%r6, %r38, %r33;
	st.shared.u32 	[%r6], %r37;
	bar.sync 	0;
	mov.u32 	%r7, %ntid.x;
	add.s32 	%r8, %r7, -1;
	shl.b32 	%r39, %r7, 2;
	add.s32 	%r9, %r38, %r39;
	mov.b32 	%r95, 0;
$L__BB1_1:
	setp.lt.u32 	%p2, %r7, 2;
	ld.shared.u32 	%r11, [%r6];
	ld.shared.u32 	%r12, [%r5];
	shr.u32 	%r40, %r11, %r95;
	and.b32  	%r13, %r40, 1;
	st.shared.u32 	[%r6], %r13;
	bar.sync 	0;
	@%p2 bra 	$L__BB1_8;
	mov.b32 	%r97, 1;
$L__BB1_3:
	setp.lt.u32 	%p3, %r1, %r97;
	@%p3 bra 	$L__BB1_5;
	sub.s32 	%r43, %r1, %r97;
	shl.b32 	%r44, %r43, 2;
	add.s32 	%r46, %r38, %r44;
	ld.shared.u32 	%r98, [%r46];
$L__BB1_5:
	bar.sync 	0;
	@%p3 bra 	$L__BB1_7;
	ld.shared.u32 	%r47, [%r6];
	add.s32 	%r48, %r47, %r98;
	st.shared.u32 	[%r6], %r48;
$L__BB1_7:
	bar.sync 	0;
	shl.b32 	%r97, %r97, 1;
	setp.lt.u32 	%p5, %r97, %r7;
	@%p5 bra 	$L__BB1_3;
$L__BB1_8:
	ld.shared.u32 	%r49, [%r6];
	ld.shared.u32 	%r50, [%r9+-4];
	bar.sync 	0;
	setp.eq.s32 	%p6, %r13, 0;
	sub.s32 	%r51, %r1, %r49;
	add.s32 	%r52, %r8, %r49;
	sub.s32 	%r53, %r52, %r50;
	selp.b32 	%r54, %r51, %r53, %p6;
	shl.b32 	%r55, %r54, 2;
	add.s32 	%r57, %r38, %r55;
	st.shared.u32 	[%r57], %r11;
	add.s32 	%r59, %r34, %r55;
	st.shared.u32 	[%r59], %r12;
	bar.sync 	0;
	add.s32 	%r95, %r95, 1;
	setp.ne.s32 	%p7, %r95, 32;
	@%p7 bra 	$L__BB1_1;
	cvta.to.global.u64 	%rd13, %rd5;
	bar.sync 	0;
	ld.shared.u32 	%r60, [%r5];
	mul.wide.u32 	%rd14, %r60, 4;
	add.s64 	%rd15, %rd13, %rd14;
	ld.global.u32 	%r61, [%rd15];
	add.s64 	%rd16, %rd1, %rd14;
	ld.global.u32 	%r62, [%rd16];
	add.s64 	%rd17, %rd2, %rd14;
	ld.global.u32 	%r63, [%rd17];
	bar.sync 	0;
	add.s64 	%rd4, %rd1, %rd12;
	st.global.u32 	[%rd4], %r62;
	add.s64 	%rd19, %rd13, %rd12;
	st.global.u32 	[%rd19], %r61;
	st.global.u32 	[%rd3], %r63;
	st.shared.u32 	[%r5], %r1;
	setp.ne.s32 	%p8, %r63, 0;
	mov.u32 	%r99, %r1;
	@%p8 bra 	$L__BB1_11;
	shr.u32 	%r64, %r3, 2;
	xor.b32  	%r65, %r64, %r3;
	shl.b32 	%r66, %r4, 4;
	shl.b32 	%r67, %r65, 1;
	xor.b32  	%r68, %r66, %r67;
	xor.b32  	%r69, %r68, %r4;
	xor.b32  	%r70, %r69, %r65;
	add.s32 	%r71, %r2, %r70;
	add.s32 	%r99, %r71, 362437;
$L__BB1_11:
	st.shared.u32 	[%r6], %r99;
	bar.sync 	0;
	mov.b32 	%r100, 0;
$L__BB1_12:
	setp.lt.u32 	%p9, %r7, 2;
	ld.shared.u32 	%r23, [%r6];
	ld.shared.u32 	%r24, [%r5];
	shr.u32 	%r73, %r23, %r100;
	and.b32  	%r25, %r73, 1;
	st.shared.u32 	[%r6], %r25;
	bar.sync 	0;
	@%p9 bra 	$L__BB1_19;
	mov.b32 	%r102, 1;
$L__BB1_14:
	setp.lt.u32 	%p10, %r1, %r102;
	@%p10 bra 	$L__BB1_16;
	sub.s32 	%r76, %r1, %r102;
	shl.b32 	%r77, %r76, 2;
	add.s32 	%r79, %r38, %r77;
	ld.shared.u32 	%r103, [%r79];
$L__BB1_16:
	setp.lt.u32 	%p11, %r1, %r102;
	bar.sync 	0;
	@%p11 bra 	$L__BB1_18;
	ld.shared.u32 	%r80, [%r6];
	add.s32 	%r81, %r80, %r103;
	st.shared.u32 	[%r6], %r81;
$L__BB1_18:
	bar.sync 	0;
	shl.b32 	%r102, %r102, 1;
	setp.lt.u32 	%p12, %r102, %r7;
	@%p12 bra 	$L__BB1_14;
$L__BB1_19:
	ld.shared.u32 	%r82, [%r6];
	ld.shared.u32 	%r83, [%r9+-4];
	bar.sync 	0;
	setp.eq.s32 	%p13, %r25, 0;
	sub.s32 	%r84, %r1, %r82;
	add.s32 	%r85, %r8, %r82;
	sub.s32 	%r86, %r85, %r83;
	selp.b32 	%r87, %r84, %r86, %p13;
	shl.b32 	%r88, %r87, 2;
	add.s32 	%r90, %r38, %r88;
	st.shared.u32 	[%r90], %r23;
	add.s32 	%r92, %r34, %r88;
	st.shared.u32 	[%r92], %r24;
	bar.sync 	0;
	add.s32 	%r100, %r100, 1;
	setp.ne.s32 	%p14, %r100, 32;
	@%p14 bra 	$L__BB1_12;
	bar.sync 	0;
	ld.shared.u32 	%r93, [%r5];
	mul.wide.u32 	%rd20, %r93, 4;
	add.s64 	%rd21, %rd1, %rd20;
	ld.global.u32 	%r94, [%rd21];
	bar.sync 	0;
	st.global.u32 	[%rd4], %r94;
	bar.sync 	0;
	ret;

}
	// .globl	_Z5tradePjS_S_P17curandStateXORWOW
.visible .entry _Z5tradePjS_S_P17curandStateXORWOW(
	.param .u64 .ptr .align 1 _Z5tradePjS_S_P17curandStateXORWOW_param_0,
	.param .u64 .ptr .align 1 _Z5tradePjS_S_P17curandStateXORWOW_param_1,
	.param .u64 .ptr .align 1 _Z5tradePjS_S_P17curandStateXORWOW_param_2,
	.param .u64 .ptr .align 1 _Z5tradePjS_S_P17curandStateXORWOW_param_3
)
{
	.reg .pred 	%p<3>;
	.reg .b32 	%r<46>;
	.reg .b64 	%rd<16>;

	ld.param.u64 	%rd3, [_Z5tradePjS_S_P17curandStateXORWOW_param_0];
	ld.param.u64 	%rd4, [_Z5tradePjS_S_P17curandStateXORWOW_param_1];
	ld.param.u64 	%rd5, [_Z5tradePjS_S_P17curandStateXORWOW_param_2];
	ld.param.u64 	%rd6, [_Z5tradePjS_S_P17curandStateXORWOW_param_3];
	cvta.to.global.u64 	%rd7, %rd5;
	cvta.to.global.u64 	%rd8, %rd6;
	mov.u32 	%r1, %tid.x;
	mul.wide.u32 	%rd9, %r1, 48;
	add.s64 	%rd1, %rd8, %rd9;
	mul.wide.u32 	%rd10, %r1, 4;
	add.s64 	%rd2, %rd7, %rd10;
	ld.global.u32 	%r7, [%rd2];
	setp.ne.s32 	%p1, %r7, 0;
	@%p1 bra 	$L__BB2_3;
	ld.global.u32 	%r2, [%rd1+12];
	ld.global.u32 	%r3, [%rd1];
	ld.global.u32 	%r8, [%rd1+20];
	ld.global.u32 	%r9, [%rd1+8];
	ld.global.u32 	%r10, [%rd1+4];
	cvta.to.global.u64 	%rd11, %rd3;
	cvta.to.global.u64 	%rd12, %rd4;
	shr.u32 	%r11, %r10, 2;
	xor.b32  	%r12, %r11, %r10;
	shl.b32 	%r13, %r8, 4;
	shl.b32 	%r14, %r12, 1;
	xor.b32  	%r15, %r13, %r14;
	xor.b32  	%r16, %r15, %r8;
	xor.b32  	%r17, %r16, %r12;
	add.s32 	%r18, %r3, %r17;
	add.s32 	%r19, %r18, 362437;
	add.s64 	%rd14, %rd11, %rd10;
	ld.global.u32 	%r20, [%rd14];
	rem.u32 	%r4, %r19, %r20;
	add.s32 	%r21, %r4, 1;
	add.s64 	%rd15, %rd12, %rd10;
	ld.global.u32 	%r22, [%rd15];
	shr.u32 	%r23, %r9, 2;
	xor.b32  	%r24, %r23, %r9;
	shl.b32 	%r25, %r17, 4;
	shl.b32 	%r26, %r24, 1;
	xor.b32  	%r27, %r26, %r25;
	xor.b32  	%r28, %r27, %r24;
	xor.b32  	%r5, %r28, %r17;
	add.s32 	%r29, %r3, %r5;
	add.s32 	%r30, %r29, 724874;
	sub.s32 	%r31, 21, %r22;
	rem.u32 	%r32, %r30, %r31;
	add.s32 	%r6, %r32, %r22;
	setp.lt.s32 	%p2, %r21, %r6;
	@%p2 bra 	$L__BB2_3;
	shr.u32 	%r33, %r2, 2;
	xor.b32  	%r34, %r33, %r2;
	shl.b32 	%r35, %r5, 4;
	shl.b32 	%r36, %r34, 1;
	xor.b32  	%r37, %r36, %r35;
	xor.b32  	%r38, %r37, %r34;
	xor.b32  	%r39, %r38, %r5;
	add.s32 	%r40, %r3, %r39;
	add.s32 	%r41, %r40, 1087311;
	sub.s32 	%r42, %r4, %r6;
	add.s32 	%r43, %r42, 2;
	rem.u32 	%r44, %r41, %r43;
	add.s32 	%r45, %r44, %r6;
	st.global.u32 	[%rd2], %r45;
$L__BB2_3:
	bar.sync 	0;
	ret;

}
	// .globl	_Z5statsPjjj
.visible .entry _Z5statsPjjj(
	.param .u64 .ptr .align 1 _Z5statsPjjj_param_0,
	.param .u32 _Z5statsPjjj_param_1,
	.param .u32 _Z5statsPjjj_param_2
)
{


	ret;

}


// ===== COMPILED SASS (sm_100) =====

	.target	sm_100

	.elftype	@"ET_EXEC"


//--------------------- .note.nv.tkinfo           --------------------------
	.section	.note.nv.tkinfo,"",@"SHT_NOTE"
	.sectionflags	@"SHF_NOTE_NV_TKINFO"
	.tkinfo
        /*0018*/ 	.word	0x00000002
        /*0030*/ 	.string	""
        /*0030*/ 	.string	"ptxas"
        /*0030*/ 	.string	"Cuda compilation tools, release 13.0, V13.0.88"
        /*0030*/ 	.string	"Build cuda_13.0.r13.0/compiler.36424714_0"
        /*0030*/ 	.string	"-arch sm_100 -m 64 "



//--------------------- .note.nv.cuinfo           --------------------------
	.section	.note.nv.cuinfo,"",@"SHT_NOTE"
	.sectionflags	@"SHF_NOTE_NV_CUINFO"
        /*0018*/ 	.short	0x0002
        /*001a*/ 	.short	0x0064
        /*001c*/ 	.short	0x0082
	.zero		2


//--------------------- .nv.info                  --------------------------
	.section	.nv.info,"",@"SHT_CUDA_INFO"
	.align	4


	//----- nvinfo : EIATTR_REGCOUNT
	.align		4
        /*0000*/ 	.byte	0x04, 0x2f
        /*0002*/ 	.short	(.L_10 - .L_9)
	.align		4
.L_9:
        /*0004*/ 	.word	index@(_Z4initPjS_S_P17curandStateXORWOWm)
        /*0008*/ 	.word	0x00000020


	//----- nvinfo : EIATTR_FRAME_SIZE
	.align		4
.L_10:
        /*000c*/ 	.byte	0x04, 0x11
        /*000e*/ 	.short	(.L_12 - .L_11)
	.align		4
.L_11:
        /*0010*/ 	.word	index@(_Z4initPjS_S_P17curandStateXORWOWm)
        /*0014*/ 	.word	0x00000000


	//----- nvinfo : EIATTR_REGCOUNT
	.align		4
.L_12:
        /*0018*/ 	.byte	0x04, 0x2f
        /*001a*/ 	.short	(.L_14 - .L_13)
	.align		4
.L_13:
        /*001c*/ 	.word	index@(_Z7shufflePjS_S_P17curandStateXORWOW)
        /*0020*/ 	.word	0x00000017


	//----- nvinfo : EIATTR_FRAME_SIZE
	.align		4
.L_14:
        /*0024*/ 	.byte	0x04, 0x11
        /*0026*/ 	.short	(.L_16 - .L_15)
	.align		4
.L_15:
        /*0028*/ 	.word	index@(_Z7shufflePjS_S_P17curandStateXORWOW)
        /*002c*/ 	.word	0x00000000


	//----- nvinfo : EIATTR_REGCOUNT
	.align		4
.L_16:
        /*0030*/ 	.byte	0x04, 0x2f
        /*0032*/ 	.short	(.L_18 - .L_17)
	.align		4
.L_17:
        /*0034*/ 	.word	index@(_Z5tradePjS_S_P17curandStateXORWOW)
        /*0038*/ 	.word	0x00000016


	//----- nvinfo : EIATTR_FRAME_SIZE
	.align		4
.L_18:
        /*003c*/ 	.byte	0x04, 0x11
        /*003e*/ 	.short	(.L_20 - .L_19)
	.align		4
.L_19:
        /*0040*/ 	.word	index@(_Z5tradePjS_S_P17curandStateXORWOW)
        /*0044*/ 	.word	0x00000000


	//----- nvinfo : EIATTR_REGCOUNT
	.align		4
.L_20:
        /*0048*/ 	.byte	0x04, 0x2f
        /*004a*/ 	.short	(.L_22 - .L_21)
	.align		4
.L_21:
        /*004c*/ 	.word	index@(_Z5statsPjjj)
        /*0050*/ 	.word	0x00000004


	//----- nvinfo : EIATTR_FRAME_SIZE
	.align		4
.L_22:
        /*0054*/ 	.byte	0x04, 0x11
        /*0056*/ 	.short	(.L_24 - .L_23)
	.align		4
.L_23:
        /*0058*/ 	.word	index@(_Z5statsPjjj)
        /*005c*/ 	.word	0x00000000


	//----- nvinfo : EIATTR_MIN_STACK_SIZE
	.align		4
.L_24:
        /*0060*/ 	.byte	0x04, 0x12
        /*0062*/ 	.short	(.L_26 - .L_25)
	.align		4
.L_25:
        /*0064*/ 	.word	index@(_Z5statsPjjj)
        /*0068*/ 	.word	0x00000000


	//----- nvinfo : EIATTR_MIN_STACK_SIZE
	.align		4
.L_26:
        /*006c*/ 	.byte	0x04, 0x12
        /*006e*/ 	.short	(.L_28 - .L_27)
	.align		4
.L_27:
        /*0070*/ 	.word	index@(_Z5tradePjS_S_P17curandStateXORWOW)
        /*0074*/ 	.word	0x00000000


	//----- nvinfo : EIATTR_MIN_STACK_SIZE
	.align		4
.L_28:
        /*0078*/ 	.byte	0x04, 0x12
        /*007a*/ 	.short	(.L_30 - .L_29)
	.align		4
.L_29:
        /*007c*/ 	.word	index@(_Z7shufflePjS_S_P17curandStateXORWOW)
        /*0080*/ 	.word	0x00000000


	//----- nvinfo : EIATTR_MIN_STACK_SIZE
	.align		4
.L_30:
        /*0084*/ 	.byte	0x04, 0x12
        /*0086*/ 	.short	(.L_32 - .L_31)
	.align		4
.L_31:
        /*0088*/ 	.word	index@(_Z4initPjS_S_P17curandStateXORWOWm)
        /*008c*/ 	.word	0x00000000
.L_32:


//--------------------- .nv.compat                --------------------------
	.section	.nv.compat,"",@"SHT_CUDA_COMPAT_INFO"
	.align	4
        /*0000*/ 	.byte	0x02, 0x09, 0x00, 0x00, 0x02, 0x02, 0x01, 0x00, 0x02, 0x05, 0x05, 0x00, 0x03, 0x07, 0x01, 0x01
        /*0010*/ 	.byte	0x02, 0x03, 0x00, 0x00, 0x02, 0x06, 0x01, 0x00, 0x04, 0x0b, 0x08, 0x00, 0x09, 0x00, 0x00, 0x00
        /*0020*/ 	.byte	0x00, 0x00, 0x00, 0x00


//--------------------- .nv.info._Z5statsPjjj     --------------------------
	.section	.nv.info._Z5statsPjjj,"",@"SHT_CUDA_INFO"
	.sectionflags	@""
	.align	4


	//----- nvinfo : EIATTR_CUDA_API_VERSION
	.align		4
        /*0000*/ 	.byte	0x04, 0x37
        /*0002*/ 	.short	(.L_34 - .L_33)
.L_33:
        /*0004*/ 	.word	0x00000082


	//----- nvinfo : EIATTR_KPARAM_INFO
	.align		4
.L_34:
        /*0008*/ 	.byte	0x04, 0x17
        /*000a*/ 	.short	(.L_36 - .L_35)
.L_35:
        /*000c*/ 	.word	0x00000000
        /*0010*/ 	.short	0x0002
        /*0012*/ 	.short	0x000c
        /*0014*/ 	.byte	0x00, 0xf0, 0x11, 0x00


	//----- nvinfo : EIATTR_KPARAM_INFO
	.align		4
.L_36:
        /*0018*/ 	.byte	0x04, 0x17
        /*001a*/ 	.short	(.L_38 - .L_37)
.L_37:
        /*001c*/ 	.word	0x00000000
        /*0020*/ 	.short	0x0001
        /*0022*/ 	.short	0x0008
        /*0024*/ 	.byte	0x00, 0xf0, 0x11, 0x00


	//----- nvinfo : EIATTR_KPARAM_INFO
	.align		4
.L_38:
        /*0028*/ 	.byte	0x04, 0x17
        /*002a*/ 	.short	(.L_40 - .L_39)
.L_39:
        /*002c*/ 	.word	0x00000000
        /*0030*/ 	.short	0x0000
        /*0032*/ 	.short	0x0000
        /*0034*/ 	.byte	0x00, 0xf5, 0x21, 0x00


	//----- nvinfo : EIATTR_SPARSE_MMA_MASK
	.align		4
.L_40:
        /*0038*/ 	.byte	0x03, 0x50
        /*003a*/ 	.short	0x0000


	//----- nvinfo : EIATTR_MAXREG_COUNT
	.align		4
        /*003c*/ 	.byte	0x03, 0x1b
        /*003e*/ 	.short	0x00ff


	//----- nvinfo : EIATTR_MERCURY_ISA_VERSION
	.align		4
        /*0040*/ 	.byte	0x03, 0x5f
        /*0042*/ 	.short	0x0101


	//----- nvinfo : EIATTR_VRC_CTA_INIT_COUNT
	.align		4
        /*0044*/ 	.byte	0x02, 0x4a
	.zero		1
	.zero		1


	//----- nvinfo : EIATTR_EXIT_INSTR_OFFSETS
	.align		4
        /*0048*/ 	.byte	0x04, 0x1c
        /*004a*/ 	.short	(.L_42 - .L_41)


	//   ....[0]....
.L_41:
        /*004c*/ 	.word	0x00000010


	//----- nvinfo : EIATTR_CBANK_PARAM_SIZE
	.align		4
.L_42:
        /*0050*/ 	.byte	0x03, 0x19
        /*0052*/ 	.short	0x0010


	//----- nvinfo : EIATTR_PARAM_CBANK
	.align		4
        /*0054*/ 	.byte	0x04, 0x0a
        /*0056*/ 	.short	(.L_44 - .L_43)
	.align		4
.L_43:
        /*0058*/ 	.word	index@(.nv.constant0._Z5statsPjjj)
        /*005c*/ 	.short	0x0380
        /*005e*/ 	.short	0x0010


	//----- nvinfo : EIATTR_SW_WAR
	.align		4
.L_44:
        /*0060*/ 	.byte	0x04, 0x36
        /*0062*/ 	.short	(.L_46 - .L_45)
.L_45:
        /*0064*/ 	.word	0x00000008
.L_46:


//--------------------- .nv.info._Z5tradePjS_S_P17curandStateXORWOW --------------------------
	.section	.nv.info._Z5tradePjS_S_P17curandStateXORWOW,"",@"SHT_CUDA_INFO"
	.sectionflags	@""
	.align	4


	//----- nvinfo : EIATTR_CUDA_API_VERSION
	.align		4
        /*0000*/ 	.byte	0x04, 0x37
        /*0002*/ 	.short	(.L_48 - .L_47)
.L_47:
        /*0004*/ 	.word	0x00000082


	//----- nvinfo : EIATTR_KPARAM_INFO
	.align		4
.L_48:
        /*0008*/ 	.byte	0x04, 0x17
        /*000a*/ 	.short	(.L_50 - .L_49)
.L_49:
        /*000c*/ 	.word	0x00000000
        /*0010*/ 	.short	0x0003
        /*0012*/ 	.short	0x0018
        /*0014*/ 	.byte	0x00, 0xf5, 0x21, 0x00


	//----- nvinfo : EIATTR_KPARAM_INFO
	.align		4
.L_50:
        /*0018*/ 	.byte	0x04, 0x17
        /*001a*/ 	.short	(.L_52 - .L_51)
.L_51:
        /*001c*/ 	.word	0x00000000
        /*0020*/ 	.short	0x0002
        /*0022*/ 	.short	0x0010
        /*0024*/ 	.byte	0x00, 0xf5, 0x21, 0x00


	//----- nvinfo : EIATTR_KPARAM_INFO
	.align		4
.L_52:
        /*0028*/ 	.byte	0x04, 0x17
        /*002a*/ 	.short	(.L_54 - .L_53)
.L_53:
        /*002c*/ 	.word	0x00000000
        /*0030*/ 	.short	0x0001
        /*0032*/ 	.short	0x0008
        /*0034*/ 	.byte	0x00, 0xf5, 0x21, 0x00


	//----- nvinfo : EIATTR_KPARAM_INFO
	.align		4
.L_54:
        /*0038*/ 	.byte	0x04, 0x17
        /*003a*/ 	.short	(.L_56 - .L_55)
.L_55:
        /*003c*/ 	.word	0x00000000
        /*0040*/ 	.short	0x0000
        /*0042*/ 	.short	0x0000
        /*0044*/ 	.byte	0x00, 0xf5, 0x21, 0x00


	//----- nvinfo : EIATTR_SPARSE_MMA_MASK
	.align		4
.L_56:
        /*0048*/ 	.byte	0x03, 0x50
        /*004a*/ 	.short	0x0000


	//----- nvinfo : EIATTR_MAXREG_COUNT
	.align		4
        /*004c*/ 	.byte	0x03, 0x1b
        /*004e*/ 	.short	0x00ff


	//----- nvinfo : EIATTR_NUM_BARRIERS
	.align		4
        /*0050*/ 	.byte	0x02, 0x4c
        /*0052*/ 	.byte	0x01
	.zero		1


	//----- nvinfo : EIATTR_MERCURY_ISA_VERSION
	.align		4
        /*0054*/ 	.byte	0x03, 0x5f
        /*0056*/ 	.short	0x0101


	//----- nvinfo : EIATTR_VRC_CTA_INIT_COUNT
	.align		4
        /*0058*/ 	.byte	0x02, 0x4a
	.zero		1
	.zero		1


	//----- nvinfo : EIATTR_EXIT_INSTR_OFFSETS
	.align		4
        /*005c*/ 	.byte	0x04, 0x1c
        /*005e*/ 	.short	(.L_58 - .L_57)


	//   ....[0]....
.L_57:
        /*0060*/ 	.word	0x00000680


	//----- nvinfo : EIATTR_CRS_STACK_SIZE
	.align		4
.L_58:
        /*0064*/ 	.byte	0x04, 0x1e
        /*0066*/ 	.short	(.L_60 - .L_59)
.L_59:
        /*0068*/ 	.word	0x00000000


	//----- nvinfo : EIATTR_CBANK_PARAM_SIZE
	.align		4
.L_60:
        /*006c*/ 	.byte	0x03, 0x19
        /*006e*/ 	.short	0x0020


	//----- nvinfo : EIATTR_PARAM_CBANK
	.align		4
        /*0070*/ 	.byte	0x04, 0x0a
        /*0072*/ 	.short	(.L_62 - .L_61)
	.align		4
.L_61:
        /*0074*/ 	.word	index@(.nv.constant0._Z5tradePjS_S_P17curandStateXORWOW)
        /*0078*/ 	.short	0x0380
        /*007a*/ 	.short	0x0020


	//----- nvinfo : EIATTR_SW_WAR
	.align		4
.L_62:
        /*007c*/ 	.byte	0x04, 0x36
        /*007e*/ 	.short	(.L_64 - .L_63)
.L_63:
        /*0080*/ 	.word	0x00000008
.L_64:


//--------------------- .nv.info._Z7shufflePjS_S_P17curandStateXORWOW --------------------------
	.section	.nv.info._Z7shufflePjS_S_P17curandStateXORWOW,"",@"SHT_CUDA_INFO"
	.sectionflags	@""
	.align	4


	//----- nvinfo : EIATTR_CUDA_API_VERSION
	.align		4
        /*0000*/ 	.byte	0x04, 0x37
        /*0002*/ 	.short	(.L_66 - .L_65)
.L_65:
        /*0004*/ 	.word	0x00000082


	//----- nvinfo : EIATTR_KPARAM_INFO
	.align		4
.L_66:
        /*0008*/ 	.byte	0x04, 0x17
        /*000a*/ 	.short	(.L_68 - .L_67)
.L_67:
        /*000c*/ 	.word	0x00000000
        /*0010*/ 	.short	0x0003
        /*0012*/ 	.short	0x0018
        /*0014*/ 	.byte	0x00, 0xf5, 0x21, 0x00


	//----- nvinfo : EIATTR_KPARAM_INFO
	.align		4
.L_68:
        /*0018*/ 	.byte	0x04, 0x17
        /*001a*/ 	.short	(.L_70 - .L_69)
.L_69:
        /*001c*/ 	.word	0x00000000
        /*0020*/ 	.short	0x0002
        /*0022*/ 	.short	0x0010
        /*0024*/ 	.byte	0x00, 0xf5, 0x21, 0x00


	//----- nvinfo : EIATTR_KPARAM_INFO
	.align		4
.L_70:
        /*0028*/ 	.byte	0x04, 0x17
        /*002a*/ 	.short	(.L_72 - .L_71)
.L_71:
        /*002c*/ 	.word	0x00000000
        /*0030*/ 	.short	0x0001
        /*0032*/ 	.short	0x0008
        /*0034*/ 	.byte	0x00, 0xf5, 0x21, 0x00


	//----- nvinfo : EIATTR_KPARAM_INFO
	.align		4
.L_72:
        /*0038*/ 	.byte	0x04, 0x17
        /*003a*/ 	.short	(.L_74 - .L_73)
.L_73:
        /*003c*/ 	.word	0x00000000
        /*0040*/ 	.short	0x0000
        /*0042*/ 	.short	0x0000
        /*0044*/ 	.byte	0x00, 0xf5, 0x21, 0x00


	//----- nvinfo : EIATTR_SPARSE_MMA_MASK
	.align		4
.L_74:
        /*0048*/ 	.byte	0x03, 0x50
        /*004a*/ 	.short	0x0000


	//----- nvinfo : EIATTR_MAXREG_COUNT
	.align		4
        /*004c*/ 	.byte	0x03, 0x1b
        /*004e*/ 	.short	0x00ff


	//----- nvinfo : EIATTR_NUM_BARRIERS
	.align		4
        /*0050*/ 	.byte	0x02, 0x4c
        /*0052*/ 	.byte	0x01
	.zero		1


	//----- nvinfo : EIATTR_MERCURY_ISA_VERSION
	.align		4
        /*0054*/ 	.byte	0x03, 0x5f
        /*0056*/ 	.short	0x0101


	//----- nvinfo : EIATTR_VRC_CTA_INIT_COUNT
	.align		4
        /*0058*/ 	.byte	0x02, 0x4a
	.zero		1
	.zero		1


	//----- nvinfo : EIATTR_EXIT_INSTR_OFFSETS
	.align		4
        /*005c*/ 	.byte	0x04, 0x1c
        /*005e*/ 	.short	(.L_76 - .L_75)


	//   ....[0]....
.L_75:
        /*0060*/ 	.word	0x00000870


	//----- nvinfo : EIATTR_CBANK_PARAM_SIZE
	.align		4
.L_76:
        /*0064*/ 	.byte	0x03, 0x19
        /*0066*/ 	.short	0x0020


	//----- nvinfo : EIATTR_PARAM_CBANK
	.align		4
        /*0068*/ 	.byte	0x04, 0x0a
        /*006a*/ 	.short	(.L_78 - .L_77)
	.align		4
.L_77:
        /*006c*/ 	.word	index@(.nv.constant0._Z7shufflePjS_S_P17curandStateXORWOW)
        /*0070*/ 	.short	0x0380
        /*0072*/ 	.short	0x0020


	//----- nvinfo : EIATTR_SW_WAR
	.align		4
.L_78:
        /*0074*/ 	.byte	0x04, 0x36
        /*0076*/ 	.short	(.L_80 - .L_79)
.L_79:
        /*0078*/ 	.word	0x00000008
.L_80:


//--------------------- .nv.info._Z4initPjS_S_P17curandStateXORWOWm --------------------------
	.section	.nv.info._Z4initPjS_S_P17curandStateXORWOWm,"",@"SHT_CUDA_INFO"
	.sectionflags	@""
	.align	4


	//----- nvinfo : EIATTR_CUDA_API_VERSION
	.align		4
        /*0000*/ 	.byte	0x04, 0x37
        /*0002*/ 	.short	(.L_82 - .L_81)
.L_81:
        /*0004*/ 	.word	0x00000082


	//----- nvinfo : EIATTR_KPARAM_INFO
	.align		4
.L_82:
        /*0008*/ 	.byte	0x04, 0x17
        /*000a*/ 	.short	(.L_84 - .L_83)
.L_83:
        /*000c*/ 	.word	0x00000000
        /*0010*/ 	.short	0x0004
        /*0012*/ 	.short	0x0020
        /*0014*/ 	.byte	0x00, 0xf0, 0x21, 0x00


	//----- nvinfo : EIATTR_KPARAM_INFO
	.align		4
.L_84:
        /*0018*/ 	.byte	0x04, 0x17
        /*001a*/ 	.short	(.L_86 - .L_85)
.L_85:
        /*001c*/ 	.word	0x00000000
        /*0020*/ 	.short	0x0003
        /*0022*/ 	.short	0x0018
        /*0024*/ 	.byte	0x00, 0xf5, 0x21, 0x00


	//----- nvinfo : EIATTR_KPARAM_INFO
	.align		4
.L_86:
        /*0028*/ 	.byte	0x04, 0x17
        /*002a*/ 	.short	(.L_88 - .L_87)
.L_87:
        /*002c*/ 	.word	0x00000000
        /*0030*/ 	.short	0x0002
        /*0032*/ 	.short	0x0010
        /*0034*/ 	.byte	0x00, 0xf5, 0x21, 0x00


	//----- nvinfo : EIATTR_KPARAM_INFO
	.align		4
.L_88:
        /*0038*/ 	.byte	0x04, 0x17
        /*003a*/ 	.short	(.L_90 - .L_89)
.L_89:
        /*003c*/ 	.word	0x00000000
        /*0040*/ 	.short	0x0001
        /*0042*/ 	.short	0x0008
        /*0044*/ 	.byte	0x00, 0xf5, 0x21, 0x00


	//----- nvinfo : EIATTR_KPARAM_INFO
	.align		4
.L_90:
        /*0048*/ 	.byte	0x04, 0x17
        /*004a*/ 	.short	(.L_92 - .L_91)
.L_91:
        /*004c*/ 	.word	0x00000000
        /*0050*/ 	.short	0x0000
        /*0052*/ 	.short	0x0000
        /*0054*/ 	.byte	0x00, 0xf5, 0x21, 0x00


	//----- nvinfo : EIATTR_SPARSE_MMA_MASK
	.align		4
.L_92:
        /*0058*/ 	.byte	0x03, 0x50
        /*005a*/ 	.short	0x0000


	//----- nvinfo : EIATTR_MAXREG_COUNT
	.align		4
        /*005c*/ 	.byte	0x03, 0x1b
        /*005e*/ 	.short	0x00ff


	//----- nvinfo : EIATTR_MERCURY_ISA_VERSION
	.align		4
        /*0060*/ 	.byte	0x03, 0x5f
        /*0062*/ 	.short	0x0101


	//----- nvinfo : EIATTR_VRC_CTA_INIT_COUNT
	.align		4
        /*0064*/ 	.byte	0x02, 0x4a
	.zero		1
	.zero		1


	//----- nvinfo : EIATTR_EXIT_INSTR_OFFSETS
	.align		4
        /*0068*/ 	.byte	0x04, 0x1c
        /*006a*/ 	.short	(.L_94 - .L_93)


	//   ....[0]....
.L_93:
        /*006c*/ 	.word	0x000011a0


	//----- nvinfo : EIATTR_CRS_STACK_SIZE
	.align		4
.L_94:
        /*0070*/ 	.byte	0x04, 0x1e
        /*0072*/ 	.short	(.L_96 - .L_95)
.L_95:
        /*0074*/ 	.word	0x00000000


	//----- nvinfo : EIATTR_CBANK_PARAM_SIZE
	.align		4
.L_96:
        /*0078*/ 	.byte	0x03, 0x19
        /*007a*/ 	.short	0x0028


	//----- nvinfo : EIATTR_PARAM_CBANK
	.align		4
        /*007c*/ 	.byte	0x04, 0x0a
        /*007e*/ 	.short	(.L_98 - .L_97)
	.align		4
.L_97:
        /*0080*/ 	.word	index@(.nv.constant0._Z4initPjS_S_P17curandStateXORWOWm)
        /*0084*/ 	.short	0x0380
        /*0086*/ 	.short	0x0028


	//----- nvinfo : EIATTR_SW_WAR
	.align		4
.L_98:
        /*0088*/ 	.byte	0x04, 0x36
        /*008a*/ 	.short	(.L_100 - .L_99)
.L_99:
        /*008c*/ 	.word	0x00000008
.L_100:


//--------------------- .nv.callgraph             --------------------------
	.section	.nv.callgraph,"",@"SHT_CUDA_CALLGRAPH"
	.align	4
	.sectionentsize	8
	.align		4
        /*0000*/ 	.word	0x00000000
	.align		4
        /*0004*/ 	.word	0xffffffff
	.align		4
        /*0008*/ 	.word	0x00000000
	.align		4
        /*000c*/ 	.word	0xfffffffe
	.align		4
        /*0010*/ 	.word	0x00000000
	.align		4
        /*0014*/ 	.word	0xfffffffd
	.align		4
        /*0018*/ 	.word	0x00000000
	.align		4
        /*001c*/ 	.word	0xfffffffc


//--------------------- .nv.constant4             --------------------------
	.section	.nv.constant4,"a",@progbits
	.align	8
	.align		8
.nv.constant4:
        /*0000*/ 	.dword	precalc_xorwow_matrix
	.align		8
        /*0008*/ 	.dword	precalc_xorwow_offset_matrix
	.align		8
        /*0010*/ 	.dword	mrg32k3aM1
	.align		8
        /*0018*/ 	.dword	mrg32k3aM2
	.align		8
        /*0020*/ 	.dword	mrg32k3aM1SubSeq
	.align		8
        /*0028*/ 	.dword	mrg32k3aM2SubSeq
	.align		8
        /*0030*/ 	.dword	mrg32k3aM1Seq
	.align		8
        /*0038*/ 	.dword	mrg32k3aM2Seq


//--------------------- .nv.constant3             --------------------------
	.section	.nv.constant3,"a",@progbits
	.align	8
.nv.constant3:
	.type		__cr_lgamma_table,@object
	.size		__cr_lgamma_table,(.L_8 - __cr_lgamma_table)
__cr_lgamma_table:
        /*0000*/ 	.byte	0x00, 0x00, 0x00, 0x00, 0x00, 0x00, 0x00, 0x00, 0x00, 0x00, 0x00, 0x00, 0x00, 0x00, 0x00, 0x00
        /*0010*/ 	.byte	0xef, 0x39, 0xfa, 0xfe, 0x42, 0x2e, 0xe6, 0x3f, 0x02, 0x20, 0x2a, 0xfa, 0x0b, 0xab, 0xfc, 0x3f
        /*0020*/ 	.byte	0xf9, 0x2c, 0x92, 0x7c, 0xa7, 0x6c, 0x09, 0x40, 0xc9, 0x79, 0x44, 0x3c, 0x64, 0x26, 0x13, 0x40
        /*0030*/ 	.byte	0xca, 0x01, 0xcf, 0x3a, 0x27, 0x51, 0x1a, 0x40, 0x30, 0xcc, 0x2d, 0xf3, 0xe1, 0x0c, 0x21, 0x40
        /*0040*/ 	.byte	0x0d, 0xb7, 0xfc, 0x82, 0x8e, 0x35, 0x25, 0x40
.L_8:


//--------------------- .text._Z5statsPjjj        --------------------------
	.section	.text._Z5statsPjjj,"ax",@progbits
	.align	128
        .global         _Z5statsPjjj
        .type           _Z5statsPjjj,@function
        .size           _Z5statsPjjj,(.L_x_21 - _Z5statsPjjj)
        .other          _Z5statsPjjj,@"STO_CUDA_ENTRY STV_DEFAULT"
_Z5statsPjjj:
.text._Z5statsPjjj:
[----:B------:R-:W-:Y:S01]  /*0000*/  LDC R1, c[0x0][0x37c] ;  /* 0x0000df00ff017b82 */ /* 0x000fe20000000800 */
[----:B------:R-:W-:Y:S05]  /*0010*/  EXIT ;  /* 0x000000000000794d */ /* 0x000fea0003800000 */
.L_x_0:
[----:B------:R-:W-:-:S00]  /*0020*/  BRA `(.L_x_0) ;  /* 0xfffffffc00fc7947 */ /* 0x000fc0000383ffff */
[----:B------:R-:W-:-:S00]  /*0030*/  NOP ;  /* 0x0000000000007918 */ /* 0x000fc00000000000 */
        /* <DEDUP_REMOVED lines=12> */
.L_x_21:


//--------------------- .text._Z5tradePjS_S_P17curandStateXORWOW --------------------------
	.section	.text._Z5tradePjS_S_P17curandStateXORWOW,"ax",@progbits
	.align	128
        .global         _Z5tradePjS_S_P17curandStateXORWOW
        .type           _Z5tradePjS_S_P17curandStateXORWOW,@function
        .size           _Z5tradePjS_S_P17curandStateXORWOW,(.L_x_22 - _Z5tradePjS_S_P17curandStateXORWOW)
        .other          _Z5tradePjS_S_P17curandStateXORWOW,@"STO_CUDA_ENTRY STV_DEFAULT"
_Z5tradePjS_S_P17curandStateXORWOW:
.text._Z5tradePjS_S_P17curandStateXORWOW:
[----:B------:R-:W-:Y:S01]  /*0000*/  LDC R1, c[0x0][0x37c] ;  /* 0x0000df00ff017b82 */ /* 0x000fe20000000800 */
[----:B------:R-:W0:Y:S07]  /*0010*/  S2R R13, SR_TID.X ;  /* 0x00000000000d7919 */ /* 0x000e2e0000002100 */
[----:B------:R-:W0:Y:S01]  /*0020*/  LDC.64 R2, c[0x0][0x390] ;  /* 0x0000e400ff027b82 */ /* 0x000e220000000a00 */
[----:B------:R-:W1:Y:S07]  /*0030*/  LDCU.64 UR4, c[0x0][0x358] ;  /* 0x00006b00ff0477ac */ /* 0x000e6e0008000a00 */
[----:B------:R-:W2:Y:S01]  /*0040*/  LDC.64 R4, c[0x0][0x398] ;  /* 0x0000e600ff047b82 */ /* 0x000ea20000000a00 */
[----:B0-----:R-:W-:-:S05]  /*0050*/  IMAD.WIDE.U32 R2, R13, 0x4, R2 ;  /* 0x000000040d027825 */ /* 0x001fca00078e0002 */
[----:B-1----:R-:W3:Y:S01]  /*0060*/  LDG.E R0, desc[UR4][R2.64] ;  /* 0x0000000402007981 */ /* 0x002ee2000c1e1900 */
[----:B------:R-:W-:Y:S01]  /*0070*/  BSSY.RECONVERGENT B0, `(.L_x_1) ;  /* 0x000005f000007945 */ /* 0x000fe20003800200 */
[----:B---3--:R-:W-:-:S13]  /*0080*/  ISETP.NE.AND P0, PT, R0, RZ, PT ;  /* 0x000000ff0000720c */ /* 0x008fda0003f05270 */
[----:B--2---:R-:W-:Y:S05]  /*0090*/  @P0 BRA `(.L_x_2) ;  /* 0x0000000400700947 */ /* 0x004fea0003800000 */
[----:B------:R-:W0:Y:S08]  /*00a0*/  LDC.64 R6, c[0x0][0x380] ;  /* 0x0000e000ff067b82 */ /* 0x000e300000000a00 */
[----:B------:R-:W1:Y:S01]  /*00b0*/  LDC.64 R8, c[0x0][0x388] ;  /* 0x0000e200ff087b82 */ /* 0x000e620000000a00 */
[----:B0-----:R-:W-:-:S05]  /*00c0*/  IMAD.WIDE.U32 R6, R13, 0x4, R6 ;  /* 0x000000040d067825 */ /* 0x001fca00078e0006 */
[----:B------:R-:W2:Y:S01]  /*00d0*/  LDG.E R10, desc[UR4][R6.64] ;  /* 0x00000004060a7981 */ /* 0x000ea2000c1e1900 */
[----:B-1----:R-:W-:-:S05]  /*00e0*/  IMAD.WIDE.U32 R8, R13, 0x4, R8 ;  /* 0x000000040d087825 */ /* 0x002fca00078e0008 */
[----:B------:R-:W3:Y:S01]  /*00f0*/  LDG.E R11, desc[UR4][R8.64] ;  /* 0x00000004080b7981 */ /* 0x000ee2000c1e1900 */
[----:B------:R-:W-:-:S05]  /*0100*/  IMAD.WIDE.U32 R4, R13, 0x30, R4 ;  /* 0x000000300d047825 */ /* 0x000fca00078e0004 */
[----:B------:R-:W4:Y:S04]  /*0110*/  LDG.E R15, desc[UR4][R4.64+0x4] ;  /* 0x00000404040f7981 */ /* 0x000f28000c1e1900 */
[----:B------:R-:W5:Y:S04]  /*0120*/  LDG.E R13, desc[UR4][R4.64+0x14] ;  /* 0x00001404040d7981 */ /* 0x000f68000c1e1900 */
[----:B------:R-:W5:Y:S04]  /*0130*/  LDG.E R14, desc[UR4][R4.64+0x8] ;  /* 0x00000804040e7981 */ /* 0x000f68000c1e1900 */
[----:B------:R-:W5:Y:S01]  /*0140*/  LDG.E R0, desc[UR4][R4.64] ;  /* 0x0000000404007981 */ /* 0x000f62000c1e1900 */
[----:B--2---:R-:W0:Y:S01]  /*0150*/  I2F.U32.RP R16, R10 ;  /* 0x0000000a00107306 */ /* 0x004e220000209000 */
[----:B---3--:R-:W-:-:S07]  /*0160*/  IADD3 R12, PT, PT, -R11, 0x15, RZ ;  /* 0x000000150b0c7810 */ /* 0x008fce0007ffe1ff */
[----:B------:R-:W1:Y:S08]  /*0170*/  I2F.U32.RP R18, R12 ;  /* 0x0000000c00127306 */ /* 0x000e700000209000 */
[----:B0-----:R-:W0:Y:S01]  /*0180*/  MUFU.RCP R16, R16 ;  /* 0x0000001000107308 */ /* 0x001e220000001000 */
[----:B----4-:R-:W-:-:S07]  /*0190*/  SHF.R.U32.HI R6, RZ, 0x2, R15 ;  /* 0x00000002ff067819 */ /* 0x010fce000001160f */
[----:B-1----:R-:W1:Y:S01]  /*01a0*/  MUFU.RCP R18, R18 ;  /* 0x0000001200127308 */ /* 0x002e620000001000 */
[----:B------:R-:W-:Y:S01]  /*01b0*/  LOP3.LUT R6, R6, R15, RZ, 0x3c, !PT ;  /* 0x0000000f06067212 */ /* 0x000fe200078e3cff */
[----:B-----5:R-:W-:Y:S01]  /*01c0*/  IMAD.SHL.U32 R8, R13, 0x10, RZ ;  /* 0x000000100d087824 */ /* 0x020fe200078e00ff */
[----:B------:R-:W-:Y:S02]  /*01d0*/  SHF.R.U32.HI R17, RZ, 0x2, R14 ;  /* 0x00000002ff117819 */ /* 0x000fe4000001160e */
[----:B------:R-:W-:Y:S01]  /*01e0*/  SHF.L.U32 R15, R6, 0x1, RZ ;  /* 0x00000001060f7819 */ /* 0x000fe200000006ff */
[----:B0-----:R-:W-:-:S03]  /*01f0*/  VIADD R7, R16, 0xffffffe ;  /* 0x0ffffffe10077836 */ /* 0x001fc60000000000 */
[----:B------:R-:W-:-:S03]  /*0200*/  LOP3.LUT R15, R13, R8, R15, 0x96, !PT ;  /* 0x000000080d0f7212 */ /* 0x000fc600078e960f */
[----:B------:R-:W0:Y:S01]  /*0210*/  F2I.FTZ.U32.TRUNC.NTZ R7, R7 ;  /* 0x0000000700077305 */ /* 0x000e22000021f000 */
[----:B-1----:R-:W-:Y:S01]  /*0220*/  VIADD R9, R18, 0xffffffe ;  /* 0x0ffffffe12097836 */ /* 0x002fe20000000000 */
[----:B------:R-:W-:Y:S02]  /*0230*/  LOP3.LUT R17, R17, R14, RZ, 0x3c, !PT ;  /* 0x0000000e11117212 */ /* 0x000fe400078e3cff */
[----:B------:R-:W-:-:S04]  /*0240*/  LOP3.LUT R15, R15, R6, RZ, 0x3c, !PT ;  /* 0x000000060f0f7212 */ /* 0x000fc800078e3cff */
[----:B------:R-:W1:Y:S01]  /*0250*/  F2I.FTZ.U32.TRUNC.NTZ R9, R9 ;  /* 0x0000000900097305 */ /* 0x000e62000021f000 */
[----:B------:R-:W-:Y:S01]  /*0260*/  IMAD.SHL.U32 R8, R17, 0x2, RZ ;  /* 0x0000000211087824 */ /* 0x000fe200078e00ff */
[----:B------:R-:W-:Y:S01]  /*0270*/  SHF.L.U32 R6, R15, 0x4, RZ ;  /* 0x000000040f067819 */ /* 0x000fe200000006ff */
[----:B------:R-:W-:-:S03]  /*0280*/  IMAD.MOV R13, RZ, RZ, -R10 ;  /* 0x000000ffff0d7224 */ /* 0x000fc600078e0a0a */
[----:B------:R-:W-:Y:S01]  /*0290*/  LOP3.LUT R8, R17, R8, R6, 0x96, !PT ;  /* 0x0000000811087212 */ /* 0x000fe200078e9606 */
[----:B0-----:R-:W-:Y:S02]  /*02a0*/  IMAD R13, R13, R7, RZ ;  /* 0x000000070d0d7224 */ /* 0x001fe400078e02ff */
[----:B------:R-:W-:Y:S02]  /*02b0*/  IMAD.MOV.U32 R6, RZ, RZ, RZ ;  /* 0x000000ffff067224 */ /* 0x000fe400078e00ff */
[----:B------:R-:W-:Y:S02]  /*02c0*/  IMAD.MOV R19, RZ, RZ, -R12 ;  /* 0x000000ffff137224 */ /* 0x000fe400078e0a0c */
[----:B------:R-:W-:Y:S01]  /*02d0*/  IMAD.HI.U32 R6, R7, R13, R6 ;  /* 0x0000000d07067227 */ /* 0x000fe200078e0006 */
[----:B------:R-:W-:-:S03]  /*02e0*/  LOP3.LUT R7, R8, R15, RZ, 0x3c, !PT ;  /* 0x0000000f08077212 */ /* 0x000fc600078e3cff */
[----:B-1----:R-:W-:Y:S02]  /*02f0*/  IMAD R17, R19, R9, RZ ;  /* 0x0000000913117224 */ /* 0x002fe400078e02ff */
[----:B------:R-:W-:Y:S01]  /*0300*/  IMAD.MOV.U32 R8, RZ, RZ, RZ ;  /* 0x000000ffff087224 */ /* 0x000fe200078e00ff */
[----:B------:R-:W-:-:S03]  /*0310*/  IADD3 R15, PT, PT, R0, 0x587c5, R15 ;  /* 0x000587c5000f7810 */ /* 0x000fc60007ffe00f */
[----:B------:R-:W-:Y:S01]  /*0320*/  IMAD.HI.U32 R8, R9, R17, R8 ;  /* 0x0000001109087227 */ /* 0x000fe200078e0008 */
[----:B------:R-:W-:-:S03]  /*0330*/  IADD3 R9, PT, PT, R0, 0xb0f8a, R7 ;  /* 0x000b0f8a00097810 */ /* 0x000fc60007ffe007 */
[----:B------:R-:W-:-:S04]  /*0340*/  IMAD.HI.U32 R6, R6, R15, RZ ;  /* 0x0000000f06067227 */ /* 0x000fc800078e00ff */
[----:B------:R-:W-:-:S04]  /*0350*/  IMAD.HI.U32 R8, R8, R9, RZ ;  /* 0x0000000908087227 */ /* 0x000fc800078e00ff */
[----:B------:R-:W-:Y:S01]  /*0360*/  IMAD.MOV R6, RZ, RZ, -R6 ;  /* 0x000000ffff067224 */ /* 0x000fe200078e0a06 */
[----:B------:R-:W-:-:S03]  /*0370*/  IADD3 R8, PT, PT, -R8, RZ, RZ ;  /* 0x000000ff08087210 */ /* 0x000fc60007ffe1ff */
[----:B------:R-:W-:Y:S02]  /*0380*/  IMAD R15, R10, R6, R15 ;  /* 0x000000060a0f7224 */ /* 0x000fe400078e020f */
[----:B------:R-:W-:-:S03]  /*0390*/  IMAD R9, R12, R8, R9 ;  /* 0x000000080c097224 */ /* 0x000fc600078e0209 */
[----:B------:R-:W-:Y:S02]  /*03a0*/  ISETP.GE.U32.AND P0, PT, R15, R10, PT ;  /* 0x0000000a0f00720c */ /* 0x000fe40003f06070 */
[----:B------:R-:W-:Y:S02]  /*03b0*/  ISETP.GE.U32.AND P1, PT, R9, R12, PT ;  /* 0x0000000c0900720c */ /* 0x000fe40003f26070 */
[----:B------:R-:W-:-:S09]  /*03c0*/  ISETP.NE.U32.AND P3, PT, R12, RZ, PT ;  /* 0x000000ff0c00720c */ /* 0x000fd20003f65070 */
[----:B------:R-:W-:Y:S02]  /*03d0*/  @P0 IMAD.IADD R15, R15, 0x1, -R10 ;  /* 0x000000010f0f0824 */ /* 0x000fe400078e0a0a */
[----:B------:R-:W-:Y:S01]  /*03e0*/  @P1 IMAD.IADD R9, R9, 0x1, -R12 ;  /* 0x0000000109091824 */ /* 0x000fe200078e0a0c */
[----:B------:R-:W-:Y:S02]  /*03f0*/  ISETP.NE.U32.AND P1, PT, R10, RZ, PT ;  /* 0x000000ff0a00720c */ /* 0x000fe40003f25070 */
[----:B------:R-:W-:Y:S02]  /*0400*/  ISETP.GE.U32.AND P0, PT, R15, R10, PT ;  /* 0x0000000a0f00720c */ /* 0x000fe40003f06070 */
[----:B------:R-:W-:-:S11]  /*0410*/  ISETP.GE.U32.AND P2, PT, R9, R12, PT ;  /* 0x0000000c0900720c */ /* 0x000fd60003f46070 */
[----:B------:R-:W-:Y:S01]  /*0420*/  @P0 IMAD.IADD R15, R15, 0x1, -R10 ;  /* 0x000000010f0f0824 */ /* 0x000fe200078e0a0a */
[----:B------:R-:W-:Y:S02]  /*0430*/  @!P1 LOP3.LUT R15, RZ, R10, RZ, 0x33, !PT ;  /* 0x0000000aff0f9212 */ /* 0x000fe400078e33ff */
[----:B------:R-:W-:Y:S02]  /*0440*/  @P2 IADD3 R9, PT, PT, -R12, R9, RZ ;  /* 0x000000090c092210 */ /* 0x000fe40007ffe1ff */
[----:B------:R-:W-:Y:S01]  /*0450*/  @!P3 LOP3.LUT R9, RZ, R12, RZ, 0x33, !PT ;  /* 0x0000000cff09b212 */ /* 0x000fe200078e33ff */
[----:B------:R-:W-:-:S04]  /*0460*/  VIADD R6, R15, 0x1 ;  /* 0x000000010f067836 */ /* 0x000fc80000000000 */
[----:B------:R-:W-:-:S05]  /*0470*/  IMAD.IADD R11, R11, 0x1, R9 ;  /* 0x000000010b0b7824 */ /* 0x000fca00078e0209 */
[----:B------:R-:W-:-:S13]  /*0480*/  ISETP.GE.AND P0, PT, R6, R11, PT ;  /* 0x0000000b0600720c */ /* 0x000fda0003f06270 */
[----:B------:R-:W-:Y:S05]  /*0490*/  @!P0 BRA `(.L_x_2) ;  /* 0x0000000000708947 */ /* 0x000fea0003800000 */
[----:B------:R0:W2:Y:S01]  /*04a0*/  LDG.E R4, desc[UR4][R4.64+0xc] ;  /* 0x00000c0404047981 */ /* 0x0000a2000c1e1900 */
[----:B------:R-:W-:Y:S01]  /*04b0*/  IADD3 R10, PT, PT, R15, 0x2, -R11 ;  /* 0x000000020f0a7810 */ /* 0x000fe20007ffe80b */
[----:B------:R-:W-:-:S03]  /*04c0*/  IMAD.SHL.U32 R6, R7, 0x10, RZ ;  /* 0x0000001007067824 */ /* 0x000fc600078e00ff */
[----:B------:R-:W1:Y:S01]  /*04d0*/  I2F.U32.RP R12, R10 ;  /* 0x0000000a000c7306 */ /* 0x000e620000209000 */
[----:B------:R-:W-:Y:S02]  /*04e0*/  ISETP.NE.U32.AND P1, PT, R10, RZ, PT ;  /* 0x000000ff0a00720c */ /* 0x000fe40003f25070 */
[----:B0-----:R-:W-:-:S05]  /*04f0*/  IADD3 R5, PT, PT, RZ, -R10, RZ ;  /* 0x8000000aff057210 */ /* 0x001fca0007ffe0ff */
[----:B-1----:R-:W0:Y:S02]  /*0500*/  MUFU.RCP R12, R12 ;  /* 0x0000000c000c7308 */ /* 0x002e240000001000 */
[----:B0-----:R-:W-:-:S06]  /*0510*/  VIADD R9, R12, 0xffffffe ;  /* 0x0ffffffe0c097836 */ /* 0x001fcc0000000000 */
[----:B------:R-:W0:Y:S02]  /*0520*/  F2I.FTZ.U32.TRUNC.NTZ R9, R9 ;  /* 0x0000000900097305 */ /* 0x000e24000021f000 */
[----:B0-----:R-:W-:Y:S01]  /*0530*/  IMAD R5, R5, R9, RZ ;  /* 0x0000000905057224 */ /* 0x001fe200078e02ff */
[----:B--2---:R-:W-:-:S04]  /*0540*/  SHF.R.U32.HI R13, RZ, 0x2, R4 ;  /* 0x00000002ff0d7819 */ /* 0x004fc80000011604 */
[----:B------:R-:W-:-:S05]  /*0550*/  LOP3.LUT R13, R13, R4, RZ, 0x3c, !PT ;  /* 0x000000040d0d7212 */ /* 0x000fca00078e3cff */
[----:B------:R-:W-:-:S05]  /*0560*/  IMAD.SHL.U32 R8, R13, 0x2, RZ ;  /* 0x000000020d087824 */ /* 0x000fca00078e00ff */
[----:B------:R-:W-:Y:S01]  /*0570*/  LOP3.LUT R6, R13, R8, R6, 0x96, !PT ;  /* 0x000000080d067212 */ /* 0x000fe200078e9606 */
[----:B------:R-:W-:-:S03]  /*0580*/  HFMA2 R8, -RZ, RZ, 0, 0 ;  /* 0x00000000ff087431 */ /* 0x000fc600000001ff */
[----:B------:R-:W-:-:S04]  /*0590*/  LOP3.LUT R7, R6, R7, RZ, 0x3c, !PT ;  /* 0x0000000706077212 */ /* 0x000fc800078e3cff */
[----:B------:R-:W-:Y:S01]  /*05a0*/  IADD3 R7, PT, PT, R0, 0x10974f, R7 ;  /* 0x0010974f00077810 */ /* 0x000fe20007ffe007 */
[----:B------:R-:W-:-:S06]  /*05b0*/  IMAD.HI.U32 R8, R9, R5, R8 ;  /* 0x0000000509087227 */ /* 0x000fcc00078e0008 */
[----:B------:R-:W-:-:S04]  /*05c0*/  IMAD.HI.U32 R8, R8, R7, RZ ;  /* 0x0000000708087227 */ /* 0x000fc800078e00ff */
[----:B------:R-:W-:-:S04]  /*05d0*/  IMAD.MOV R8, RZ, RZ, -R8 ;  /* 0x000000ffff087224 */ /* 0x000fc800078e0a08 */
[----:B------:R-:W-:-:S05]  /*05e0*/  IMAD R7, R10, R8, R7 ;  /* 0x000000080a077224 */ /* 0x000fca00078e0207 */
[----:B------:R-:W-:-:S13]  /*05f0*/  ISETP.GE.U32.AND P0, PT, R7, R10, PT ;  /* 0x0000000a0700720c */ /* 0x000fda0003f06070 */
[----:B------:R-:W-:-:S05]  /*0600*/  @P0 IMAD.IADD R7, R7, 0x1, -R10 ;  /* 0x0000000107070824 */ /* 0x000fca00078e0a0a */
[----:B------:R-:W-:-:S13]  /*0610*/  ISETP.GE.U32.AND P0, PT, R7, R10, PT ;  /* 0x0000000a0700720c */ /* 0x000fda0003f06070 */
[----:B------:R-:W-:Y:S02]  /*0620*/  @P0 IADD3 R7, PT, PT, -R10, R7, RZ ;  /* 0x000000070a070210 */ /* 0x000fe40007ffe1ff */
[----:B------:R-:W-:-:S05]  /*0630*/  @!P1 LOP3.LUT R7, RZ, R10, RZ, 0x33, !PT ;  /* 0x0000000aff079212 */ /* 0x000fca00078e33ff */
[----:B------:R-:W-:-:S05]  /*0640*/  IMAD.IADD R7, R11, 0x1, R7 ;  /* 0x000000010b077824 */ /* 0x000fca00078e0207 */
[----:B------:R0:W-:Y:S02]  /*0650*/  STG.E desc[UR4][R2.64], R7 ;  /* 0x0000000702007986 */ /* 0x0001e4000c101904 */
.L_x_2:
[----:B------:R-:W-:Y:S05]  /*0660*/  BSYNC.RECONVERGENT B0 ;  /* 0x0000000000007941 */ /* 0x000fea0003800200 */
.L_x_1:
[----:B------:R-:W-:Y:S06]  /*0670*/  BAR.SYNC.DEFER_BLOCKING 0x0 ;  /* 0x0000000000007b1d */ /* 0x000fec0000010000 */
[----:B------:R-:W-:Y:S05]  /*0680*/  EXIT ;  /* 0x000000000000794d */ /* 0x000fea0003800000 */
.L_x_3:
        /* <DEDUP_REMOVED lines=15> */
.L_x_22:


//--------------------- .text._Z7shufflePjS_S_P17curandStateXORWOW --------------------------
	.section	.text._Z7shufflePjS_S_P17curandStateXORWOW,"ax",@progbits
	.align	128
        .global         _Z7shufflePjS_S_P17curandStateXORWOW
        .type           _Z7shufflePjS_S_P17curandStateXORWOW,@function
        .size           _Z7shufflePjS_S_P17curandStateXORWOW,(.L_x_23 - _Z7shufflePjS_S_P17curandStateXORWOW)
        .other          _Z7shufflePjS_S_P17curandStateXORWOW,@"STO_CUDA_ENTRY STV_DEFAULT"
_Z7shufflePjS_S_P17curandStateXORWOW:
.text._Z7shufflePjS_S_P17curandStateXORWOW:
[----:B------:R-:W-:Y:S01]  /*0000*/  LDC R1, c[0x0][0x37c] ;  /* 0x0000df00ff017b82 */ /* 0x000fe20000000800 */
[----:B------:R-:W0:Y:S07]  /*0010*/  S2R R0, SR_TID.X ;  /* 0x0000000000007919 */ /* 0x000e2e0000002100 */
[----:B------:R-:W0:Y:S01]  /*0020*/  LDC.64 R2, c[0x0][0x390] ;  /* 0x0000e400ff027b82 */ /* 0x000e220000000a00 */
[----:B------:R-:W1:Y:S07]  /*0030*/  LDCU.64 UR10, c[0x0][0x358] ;  /* 0x00006b00ff0a77ac */ /* 0x000e6e0008000a00 */
[----:B------:R-:W2:Y:S01]  /*0040*/  LDC.64 R10, c[0x0][0x398] ;  /* 0x0000e600ff0a7b82 */ /* 0x000ea20000000a00 */
[----:B0-----:R-:W-:-:S05]  /*0050*/  IMAD.WIDE.U32 R2, R0, 0x4, R2 ;  /* 0x0000000400027825 */ /* 0x001fca00078e0002 */
[----:B-1----:R-:W3:Y:S02]  /*0060*/  LDG.E R6, desc[UR10][R2.64] ;  /* 0x0000000a02067981 */ /* 0x002ee4000c1e1900 */
[----:B------:R-:W0:Y:S01]  /*0070*/  S2UR UR7, SR_CgaCtaId ;  /* 0x00000000000779c3 */ /* 0x000e220000008800 */
[----:B------:R-:W-:Y:S01]  /*0080*/  UMOV UR4, 0x400 ;  /* 0x0000040000047882 */ /* 0x000fe20000000000 */
[C---:B------:R-:W-:Y:S01]  /*0090*/  LOP3.LUT R9, R0.reuse, 0x400, RZ, 0xfc, !PT ;  /* 0x0000040000097812 */ /* 0x040fe200078efcff */
[----:B------:R-:W-:Y:S01]  /*00a0*/  UIADD3 UR5, UPT, UPT, UR4, 0x1000, URZ ;  /* 0x0000100004057890 */ /* 0x000fe2000fffe0ff */
[----:B--2---:R-:W-:-:S05]  /*00b0*/  IMAD.WIDE.U32 R10, R0, 0x30, R10 ;  /* 0x00000030000a7825 */ /* 0x004fca00078e000a */
[----:B------:R1:W5:Y:S04]  /*00c0*/  LDG.E R8, desc[UR10][R10.64+0x14] ;  /* 0x0000140a0a087981 */ /* 0x000368000c1e1900 */
[----:B------:R1:W5:Y:S01]  /*00d0*/  LDG.E.64 R4, desc[UR10][R10.64] ;  /* 0x0000000a0a047981 */ /* 0x000362000c1e1b00 */
[----:B------:R-:W2:Y:S01]  /*00e0*/  LDCU UR12, c[0x0][0x360] ;  /* 0x00006c00ff0c77ac */ /* 0x000ea20008000800 */
[----:B0-----:R-:W-:Y:S02]  /*00f0*/  ULEA UR5, UR7, UR5, 0x18 ;  /* 0x0000000507057291 */ /* 0x001fe4000f8ec0ff */
[----:B------:R-:W-:-:S03]  /*0100*/  ULEA UR6, UR7, UR4, 0x18 ;  /* 0x0000000407067291 */ /* 0x000fc6000f8ec0ff */
[----:B------:R-:W-:Y:S01]  /*0110*/  UMOV UR4, URZ ;  /* 0x000000ff00047c82 */ /* 0x000fe20008000000 */
[----:B------:R-:W-:Y:S01]  /*0120*/  LEA R7, R0, UR5, 0x2 ;  /* 0x0000000500077c11 */ /* 0x000fe2000f8e10ff */
[----:B--2---:R-:W-:Y:S02]  /*0130*/  UIADD3 UR7, UPT, UPT, UR12, -0x1, URZ ;  /* 0xffffffff0c077890 */ /* 0x004fe4000fffe0ff */
[----:B------:R-:W-:Y:S02]  /*0140*/  ULEA UR8, UR12, UR6, 0x2 ;  /* 0x000000060c087291 */ /* 0x000fe4000f8e10ff */
[----:B------:R1:W-:Y:S01]  /*0150*/  STS [R7], R0 ;  /* 0x0000000007007388 */ /* 0x0003e20000000800 */
[----:B---3--:R-:W-:Y:S02]  /*0160*/  ISETP.NE.AND P0, PT, R6, RZ, PT ;  /* 0x000000ff0600720c */ /* 0x008fe40003f05270 */
[----:B------:R-:W-:Y:S02]  /*0170*/  LEA R6, R0, UR6, 0x2 ;  /* 0x0000000600067c11 */ /* 0x000fe4000f8e10ff */
[----:B------:R-:W-:-:S05]  /*0180*/  SEL R9, R9, R0, !P0 ;  /* 0x0000000009097207 */ /* 0x000fca0004000000 */
[----:B------:R1:W-:Y:S01]  /*0190*/  STS [R6], R9 ;  /* 0x0000000906007388 */ /* 0x0003e20000000800 */
[----:B------:R-:W-:Y:S06]  /*01a0*/  BAR.SYNC.DEFER_BLOCKING 0x0 ;  /* 0x0000000000007b1d */ /* 0x000fec0000010000 */
.L_x_6:
[----:B01-3--:R-:W0:Y:S01]  /*01b0*/  LDS R9, [R6] ;  /* 0x0000000006097984 */ /* 0x00be220000000800 */
[----:B------:R-:W-:Y:S01]  /*01c0*/  UISETP.GE.U32.AND UP0, UPT, UR12, 0x2, UPT ;  /* 0x000000020c00788c */ /* 0x000fe2000bf06070 */
[----:B0-----:R-:W-:-:S04]  /*01d0*/  SHF.R.U32.HI R10, RZ, UR4, R9 ;  /* 0x00000004ff0a7c19 */ /* 0x001fc80008011609 */
[----:B------:R-:W-:Y:S02]  /*01e0*/  LOP3.LUT R15, R10, 0x1, RZ, 0xc0, !PT ;  /* 0x000000010a0f7812 */ /* 0x000fe400078ec0ff */
[----:B------:R0:W1:Y:S04]  /*01f0*/  LDS R10, [R7] ;  /* 0x00000000070a7984 */ /* 0x0000680000000800 */
[----:B------:R0:W-:Y:S01]  /*0200*/  STS [R6], R15 ;  /* 0x0000000f06007388 */ /* 0x0001e20000000800 */
[----:B------:R-:W-:Y:S06]  /*0210*/  BAR.SYNC.DEFER_BLOCKING 0x0 ;  /* 0x0000000000007b1d */ /* 0x000fec0000010000 */
[----:B--2---:R-:W-:Y:S05]  /*0220*/  BRA.U !UP0, `(.L_x_4) ;  /* 0x0000000108347547 */ /* 0x004fea000b800000 */
[----:B------:R-:W-:-:S05]  /*0230*/  UMOV UR9, 0x1 ;  /* 0x0000000100097882 */ /* 0x000fca0000000000 */
.L_x_5:
[----:B------:R-:W-:-:S13]  /*0240*/  ISETP.GE.U32.AND P0, PT, R0, UR9, PT ;  /* 0x0000000900007c0c */ /* 0x000fda000bf06070 */
[----:B------:R-:W-:Y:S01]  /*0250*/  @P0 VIADD R11, R0, -UR9 ;  /* 0x80000009000b0c36 */ /* 0x000fe20008000000 */
[----:B------:R-:W-:-:S04]  /*0260*/  USHF.L.U32 UR9, UR9, 0x1, URZ ;  /* 0x0000000109097899 */ /* 0x000fc800080006ff */
[----:B------:R-:W-:Y:S01]  /*0270*/  @P0 LEA R11, R11, UR6, 0x2 ;  /* 0x000000060b0b0c11 */ /* 0x000fe2000f8e10ff */
[----:B------:R-:W-:-:S04]  /*0280*/  UISETP.GE.U32.AND UP0, UPT, UR9, UR12, UPT ;  /* 0x0000000c0900728c */ /* 0x000fc8000bf06070 */
[----:B------:R-:W-:Y:S01]  /*0290*/  @P0 LDS R12, [R11] ;  /* 0x000000000b0c0984 */ /* 0x000fe20000000800 */
[----:B------:R-:W-:Y:S06]  /*02a0*/  BAR.SYNC.DEFER_BLOCKING 0x0 ;  /* 0x0000000000007b1d */ /* 0x000fec0000010000 */
[----:B--2---:R-:W2:Y:S02]  /*02b0*/  @P0 LDS R13, [R6] ;  /* 0x00000000060d0984 */ /* 0x004ea40000000800 */
[----:B--2---:R-:W-:-:S05]  /*02c0*/  @P0 IMAD.IADD R13, R12, 0x1, R13 ;  /* 0x000000010c0d0824 */ /* 0x004fca00078e020d */
[----:B------:R2:W-:Y:S01]  /*02d0*/  @P0 STS [R6], R13 ;  /* 0x0000000d06000388 */ /* 0x0005e20000000800 */
[----:B------:R-:W-:Y:S06]  /*02e0*/  BAR.SYNC.DEFER_BLOCKING 0x0 ;  /* 0x0000000000007b1d */ /* 0x000fec0000010000 */
[----:B------:R-:W-:Y:S05]  /*02f0*/  BRA.U !UP0, `(.L_x_5) ;  /* 0xfffffffd08d07547 */ /* 0x000fea000b83ffff */
.L_x_4:
[----:B------:R-:W-:Y:S01]  /*0300*/  LDS R11, [R6] ;  /* 0x00000000060b7984 */ /* 0x000fe20000000800 */
[----:B------:R-:W-:Y:S01]  /*0310*/  ISETP.NE.AND P0, PT, R15, RZ, PT ;  /* 0x000000ff0f00720c */ /* 0x000fe20003f05270 */
[----:B------:R-:W-:Y:S02]  /*0320*/  UIADD3 UR4, UPT, UPT, UR4, 0x1, URZ ;  /* 0x0000000104047890 */ /* 0x000fe4000fffe0ff */
[----:B------:R-:W3:Y:S02]  /*0330*/  LDS R14, [UR8+-0x4] ;  /* 0xfffffc08ff0e7984 */ /* 0x000ee40008000800 */
[----:B------:R-:W-:Y:S01]  /*0340*/  UISETP.NE.AND UP0, UPT, UR4, 0x20, UPT ;  /* 0x000000200400788c */ /* 0x000fe2000bf05270 */
[----:B---3--:R-:W-:-:S07]  /*0350*/  IADD3 R14, PT, PT, -R14, UR7, R11 ;  /* 0x000000070e0e7c10 */ /* 0x008fce000fffe10b */
[----:B------:R-:W-:-:S05]  /*0360*/  @!P0 IMAD.IADD R14, R0, 0x1, -R11 ;  /* 0x00000001000e8824 */ /* 0x000fca00078e0a0b */
[C---:B------:R-:W-:Y:S01]  /*0370*/  LEA R16, R14.reuse, UR6, 0x2 ;  /* 0x000000060e107c11 */ /* 0x040fe2000f8e10ff */
[----:B------:R-:W-:Y:S01]  /*0380*/  BAR.SYNC.DEFER_BLOCKING 0x0 ;  /* 0x0000000000007b1d */ /* 0x000fe20000010000 */
[----:B------:R-:W-:-:S05]  /*0390*/  LEA R11, R14, UR5, 0x2 ;  /* 0x000000050e0b7c11 */ /* 0x000fca000f8e10ff */
[----:B------:R3:W-:Y:S04]  /*03a0*/  STS [R16], R9 ;  /* 0x0000000910007388 */ /* 0x0007e80000000800 */
[----:B-1----:R3:W-:Y:S01]  /*03b0*/  STS [R11], R10 ;  /* 0x0000000a0b007388 */ /* 0x0027e20000000800 */
[----:B------:R-:W-:Y:S06]  /*03c0*/  BAR.SYNC.DEFER_BLOCKING 0x0 ;  /* 0x0000000000007b1d */ /* 0x000fec0000010000 */
[----:B------:R-:W-:Y:S05]  /*03d0*/  BRA.U UP0, `(.L_x_6) ;  /* 0xfffffffd00747547 */ /* 0x000fea000b83ffff */
[----:B------:R-:W-:Y:S08]  /*03e0*/  BAR.SYNC.DEFER_BLOCKING 0x0 ;  /* 0x0000000000007b1d */ /* 0x000ff00000010000 */
[----:B------:R-:W1:Y:S08]  /*03f0*/  LDC.64 R18, c[0x0][0x390] ;  /* 0x0000e400ff127b82 */ /* 0x000e700000000a00 */
[----:B--2---:R-:W2:Y:S08]  /*0400*/  LDC.64 R12, c[0x0][0x388] ;  /* 0x0000e200ff0c7b82 */ /* 0x004eb00000000a00 */
[----:B---3--:R-:W3:Y:S01]  /*0410*/  LDC.64 R10, c[0x0][0x380] ;  /* 0x0000e000ff0a7b82 */ /* 0x008ee20000000a00 */
[----:B0-----:R-:W1:Y:S02]  /*0420*/  LDS R15, [R7] ;  /* 0x00000000070f7984 */ /* 0x001e640000000800 */
[----:B-1----:R-:W-:-:S05]  /*0430*/  IMAD.WIDE.U32 R18, R15, 0x4, R18 ;  /* 0x000000040f127825 */ /* 0x002fca00078e0012 */
[----:B------:R-:W4:Y:S01]  /*0440*/  LDG.E R9, desc[UR10][R18.64] ;  /* 0x0000000a12097981 */ /* 0x000f22000c1e1900 */
[----:B--2---:R-:W-:-:S04]  /*0450*/  IMAD.WIDE.U32 R16, R15, 0x4, R12 ;  /* 0x000000040f107825 */ /* 0x004fc800078e000c */
[----:B---3--:R-:W-:Y:S02]  /*0460*/  IMAD.WIDE.U32 R14, R15, 0x4, R10 ;  /* 0x000000040f0e7825 */ /* 0x008fe400078e000a */
[----:B------:R-:W2:Y:S04]  /*0470*/  LDG.E R17, desc[UR10][R16.64] ;  /* 0x0000000a10117981 */ /* 0x000ea8000c1e1900 */
[----:B------:R-:W3:Y:S01]  /*0480*/  LDG.E R15, desc[UR10][R14.64] ;  /* 0x0000000a0e0f7981 */ /* 0x000ee2000c1e1900 */
[C---:B------:R-:W-:Y:S01]  /*0490*/  IMAD.WIDE.U32 R12, R0.reuse, 0x4, R12 ;  /* 0x00000004000c7825 */ /* 0x040fe200078e000c */
[----:B------:R-:W-:Y:S01]  /*04a0*/  UMOV UR4, URZ ;  /* 0x000000ff00047c82 */ /* 0x000fe20008000000 */
[----:B------:R-:W-:Y:S02]  /*04b0*/  BAR.SYNC.DEFER_BLOCKING 0x0 ;  /* 0x0000000000007b1d */ /* 0x000fe40000010000 */
[----:B------:R-:W-:-:S04]  /*04c0*/  IMAD.WIDE.U32 R10, R0, 0x4, R10 ;  /* 0x00000004000a7825 */ /* 0x000fc800078e000a */
[----:B------:R0:W-:Y:S01]  /*04d0*/  STS [R7], R0 ;  /* 0x0000000007007388 */ /* 0x0001e20000000800 */
[----:B----4-:R-:W-:-:S03]  /*04e0*/  ISETP.NE.AND P0, PT, R9, RZ, PT ;  /* 0x000000ff0900720c */ /* 0x010fc60003f05270 */
[----:B--2---:R0:W-:Y:S04]  /*04f0*/  STG.E desc[UR10][R12.64], R17 ;  /* 0x000000110c007986 */ /* 0x0041e8000c10190a */
[----:B---3--:R0:W-:Y:S06]  /*0500*/  STG.E desc[UR10][R10.64], R15 ;  /* 0x0000000f0a007986 */ /* 0x0081ec000c10190a */
[----:B-----5:R-:W-:Y:S01]  /*0510*/  @!P0 SHF.R.U32.HI R20, RZ, 0x2, R5 ;  /* 0x00000002ff148819 */ /* 0x020fe20000011605 */
[----:B------:R0:W-:Y:S03]  /*0520*/  STG.E desc[UR10][R2.64], R9 ;  /* 0x0000000902007986 */ /* 0x0001e6000c10190a */
[----:B------:R-:W-:Y:S01]  /*0530*/  @!P0 LOP3.LUT R20, R20, R5, RZ, 0x3c, !PT ;  /* 0x0000000514148212 */ /* 0x000fe200078e3cff */
[----:B------:R-:W-:-:S04]  /*0540*/  @!P0 IMAD.SHL.U32 R5, R8, 0x10, RZ ;  /* 0x0000001008058824 */ /* 0x000fc800078e00ff */
[----:B------:R-:W-:-:S05]  /*0550*/  @!P0 IMAD.SHL.U32 R18, R20, 0x2, RZ ;  /* 0x0000000214128824 */ /* 0x000fca00078e00ff */
[----:B------:R-:W-:-:S04]  /*0560*/  @!P0 LOP3.LUT R5, R8, R5, R18, 0x96, !PT ;  /* 0x0000000508058212 */ /* 0x000fc800078e9612 */
[----:B------:R-:W-:Y:S01]  /*0570*/  @!P0 LOP3.LUT R19, R5, R20, RZ, 0x3c, !PT ;  /* 0x0000001405138212 */ /* 0x000fe200078e3cff */
[----:B------:R-:W-:-:S03]  /*0580*/  IMAD.MOV.U32 R5, RZ, RZ, R0 ;  /* 0x000000ffff057224 */ /* 0x000fc600078e0000 */
[----:B------:R-:W-:-:S05]  /*0590*/  @!P0 IADD3 R5, PT, PT, R4, 0x587c5, R19 ;  /* 0x000587c504058810 */ /* 0x000fca0007ffe013 */
[----:B------:R0:W-:Y:S01]  /*05a0*/  STS [R6], R5 ;  /* 0x0000000506007388 */ /* 0x0001e20000000800 */
[----:B------:R-:W-:Y:S06]  /*05b0*/  BAR.SYNC.DEFER_BLOCKING 0x0 ;  /* 0x0000000000007b1d */ /* 0x000fec0000010000 */
.L_x_9:
[----:B0-2---:R-:W0:Y:S01]  /*05c0*/  LDS R2, [R6] ;  /* 0x0000000006027984 */ /* 0x005e220000000800 */
[----:B------:R-:W-:Y:S01]  /*05d0*/  UISETP.GE.U32.AND UP0, UPT, UR12, 0x2, UPT ;  /* 0x000000020c00788c */ /* 0x000fe2000bf06070 */
[----:B0-----:R-:W-:-:S04]  /*05e0*/  SHF.R.U32.HI R3, RZ, UR4, R2 ;  /* 0x00000004ff037c19 */ /* 0x001fc80008011602 */
[----:B------:R-:W-:Y:S02]  /*05f0*/  LOP3.LUT R11, R3, 0x1, RZ, 0xc0, !PT ;  /* 0x00000001030b7812 */ /* 0x000fe400078ec0ff */
[----:B------:R0:W1:Y:S04]  /*0600*/  LDS R3, [R7] ;  /* 0x0000000007037984 */ /* 0x0000680000000800 */
[----:B------:R0:W-:Y:S01]  /*0610*/  STS [R6], R11 ;  /* 0x0000000b06007388 */ /* 0x0001e20000000800 */
[----:B------:R-:W-:Y:S06]  /*0620*/  BAR.SYNC.DEFER_BLOCKING 0x0 ;  /* 0x0000000000007b1d */ /* 0x000fec0000010000 */
[----:B------:R-:W-:Y:S05]  /*0630*/  BRA.U !UP0, `(.L_x_7) ;  /* 0x0000000108347547 */ /* 0x000fea000b800000 */
[----:B------:R-:W-:-:S05]  /*0640*/  UMOV UR9, 0x1 ;  /* 0x0000000100097882 */ /* 0x000fca0000000000 */
.L_x_8:
        /* <DEDUP_REMOVED lines=12> */
.L_x_7:
[----:B--2---:R-:W-:Y:S01]  /*0710*/  LDS R9, [R6] ;  /* 0x0000000006097984 */ /* 0x004fe20000000800 */
[----:B------:R-:W-:Y:S01]  /*0720*/  ISETP.NE.AND P0, PT, R11, RZ, PT ;  /* 0x000000ff0b00720c */ /* 0x000fe20003f05270 */
[----:B------:R-:W-:Y:S02]  /*0730*/  UIADD3 UR4, UPT, UPT, UR4, 0x1, URZ ;  /* 0x0000000104047890 */ /* 0x000fe4000fffe0ff */
[----:B------:R-:W2:Y:S02]  /*0740*/  LDS R4, [UR8+-0x4] ;  /* 0xfffffc08ff047984 */ /* 0x000ea40008000800 */
[----:B------:R-:W-:Y:S01]  /*0750*/  UISETP.NE.AND UP0, UPT, UR4, 0x20, UPT ;  /* 0x000000200400788c */ /* 0x000fe2000bf05270 */
[----:B--2---:R-:W-:-:S07]  /*0760*/  IADD3 R4, PT, PT, -R4, UR7, R9 ;  /* 0x0000000704047c10 */ /* 0x004fce000fffe109 */
        /* <DEDUP_REMOVED lines=9> */
[----:B--2---:R-:W1:Y:S01]  /*0800*/  LDC.64 R2, c[0x0][0x388] ;  /* 0x0000e200ff027b82 */ /* 0x004e620000000a00 */
[----:B0-----:R-:W1:Y:S02]  /*0810*/  LDS R7, [R7] ;  /* 0x0000000007077984 */ /* 0x001e640000000800 */
[----:B-1----:R-:W-:-:S06]  /*0820*/  IMAD.WIDE.U32 R2, R7, 0x4, R2 ;  /* 0x0000000407027825 */ /* 0x002fcc00078e0002 */
[----:B------:R-:W2:Y:S01]  /*0830*/  LDG.E R3, desc[UR10][R2.64] ;  /* 0x0000000a02037981 */ /* 0x000ea2000c1e1900 */
[----:B------:R-:W-:Y:S06]  /*0840*/  BAR.SYNC.DEFER_BLOCKING 0x0 ;  /* 0x0000000000007b1d */ /* 0x000fec0000010000 */
[----:B--2---:R-:W-:Y:S02]  /*0850*/  STG.E desc[UR10][R12.64], R3 ;  /* 0x000000030c007986 */ /* 0x004fe4000c10190a */
[----:B------:R-:W-:Y:S06]  /*0860*/  BAR.SYNC.DEFER_BLOCKING 0x0 ;  /* 0x0000000000007b1d */ /* 0x000fec0000010000 */
[----:B------:R-:W-:Y:S05]  /*0870*/  EXIT ;  /* 0x000000000000794d */ /* 0x000fea0003800000 */
.L_x_10:
        /* <DEDUP_REMOVED lines=16> */
.L_x_23:


//--------------------- .text._Z4initPjS_S_P17curandStateXORWOWm --------------------------
	.section	.text._Z4initPjS_S_P17curandStateXORWOWm,"ax",@progbits
	.align	128
        .global         _Z4initPjS_S_P17curandStateXORWOWm
        .type           _Z4initPjS_S_P17curandStateXORWOWm,@function
        .size           _Z4initPjS_S_P17curandStateXORWOWm,(.L_x_24 - _Z4initPjS_S_P17curandStateXORWOWm)
        .other          _Z4initPjS_S_P17curandStateXORWOWm,@"STO_CUDA_ENTRY STV_DEFAULT"
_Z4initPjS_S_P17curandStateXORWOWm:
.text._Z4initPjS_S_P17curandStateXORWOWm:
[----:B------:R-:W-:Y:S08]  /*0000*/  LDC R1, c[0x0][0x37c] ;  /* 0x0000df00ff017b82 */ /* 0x000ff00000000800 */
[----:B------:R-:W0:Y:S01]  /*0010*/  LDC.64 R2, c[0x0][0x3a0] ;  /* 0x0000e800ff027b82 */ /* 0x000e220000000a00 */
[----:B------:R-:W1:Y:S01]  /*0020*/  S2R R0, SR_TID.X ;  /* 0x0000000000007919 */ /* 0x000e620000002100 */
[----:B------:R-:W2:Y:S01]  /*0030*/  LDCU.64 UR4, c[0x0][0x358] ;  /* 0x00006b00ff0477ac */ /* 0x000ea20008000a00 */
[----:B------:R-:W-:Y:S05]  /*0040*/  BSSY.RECONVERGENT B0, `(.L_x_11) ;  /* 0x00000ed000007945 */ /* 0x000fea0003800200 */
[----:B------:R-:W1:Y:S01]  /*0050*/  LDC.64 R8, c[0x0][0x398] ;  /* 0x0000e600ff087b82 */ /* 0x000e620000000a00 */
[----:B0-----:R-:W-:-:S02]  /*0060*/  LOP3.LUT R2, R2, 0xaad26b49, RZ, 0x3c, !PT ;  /* 0xaad26b4902027812 */ /* 0x001fc400078e3cff */
[----:B------:R-:W-:-:S03]  /*0070*/  LOP3.LUT R3, R3, 0xf7dcefdd, RZ, 0x3c, !PT ;  /* 0xf7dcefdd03037812 */ /* 0x000fc600078e3cff */
[----:B------:R-:W-:Y:S02]  /*0080*/  IMAD R2, R2, 0x4182bed5, RZ ;  /* 0x4182bed502027824 */ /* 0x000fe400078e02ff */
[----:B------:R-:W-:Y:S02]  /*0090*/  IMAD R5, R3, -0x658354e5, RZ ;  /* 0x9a7cab1b03057824 */ /* 0x000fe400078e02ff */
[C---:B------:R-:W-:Y:S01]  /*00a0*/  VIADD R3, R2.reuse, 0x583f19 ;  /* 0x00583f1902037836 */ /* 0x040fe20000000000 */
[----:B------:R-:W-:Y:S01]  /*00b0*/  LOP3.LUT R4, R2, 0x159a55e5, RZ, 0x3c, !PT ;  /* 0x159a55e502047812 */ /* 0x000fe200078e3cff */
[----:B-1----:R-:W-:Y:S01]  /*00c0*/  IMAD.WIDE.U32 R8, R0, 0x30, R8 ;  /* 0x0000003000087825 */ /* 0x002fe200078e0008 */
[----:B------:R-:W-:Y:S02]  /*00d0*/  IADD3 R6, PT, PT, R2, 0x64f0c9, R5 ;  /* 0x0064f0c902067810 */ /* 0x000fe40007ffe005 */
[C---:B------:R-:W-:Y:S01]  /*00e0*/  LOP3.LUT R10, R5.reuse, 0x5491333, RZ, 0x3c, !PT ;  /* 0x05491333050a7812 */ /* 0x040fe200078e3cff */
[----:B------:R-:W-:Y:S01]  /*00f0*/  VIADD R13, R5, 0x1f123bb5 ;  /* 0x1f123bb5050d7836 */ /* 0x000fe20000000000 */
[----:B------:R-:W-:Y:S01]  /*0100*/  ISETP.NE.AND P0, PT, R0, RZ, PT ;  /* 0x000000ff0000720c */ /* 0x000fe20003f05270 */
[----:B------:R-:W-:-:S02]  /*0110*/  IMAD.MOV.U32 R12, RZ, RZ, R4 ;  /* 0x000000ffff0c7224 */ /* 0x000fc400078e0004 */
[----:B------:R-:W-:Y:S02]  /*0120*/  VIADD R7, R2, 0x75bcd15 ;  /* 0x075bcd1502077836 */ /* 0x000fe40000000000 */
[----:B------:R-:W-:Y:S01]  /*0130*/  IMAD.MOV.U32 R11, RZ, RZ, R3 ;  /* 0x000000ffff0b7224 */ /* 0x000fe200078e0003 */
[----:B--2---:R0:W-:Y:S04]  /*0140*/  STG.E.64 desc[UR4][R8.64+0x8], R12 ;  /* 0x0000080c08007986 */ /* 0x0041e8000c101b04 */
[----:B------:R0:W-:Y:S04]  /*0150*/  STG.E.64 desc[UR4][R8.64], R6 ;  /* 0x0000000608007986 */ /* 0x0001e8000c101b04 */
[----:B------:R0:W-:Y:S01]  /*0160*/  STG.E.64 desc[UR4][R8.64+0x10], R10 ;  /* 0x0000100a08007986 */ /* 0x0001e2000c101b04 */
[----:B------:R-:W-:Y:S05]  /*0170*/  @!P0 BRA `(.L_x_12) ;  /* 0x0000000c00648947 */ /* 0x000fea0003800000 */
[----:B------:R-:W-:Y:S01]  /*0180*/  BSSY.RECONVERGENT B1, `(.L_x_13) ;  /* 0x00000d5000017945 */ /* 0x000fe20003800200 */
[----:B0-----:R-:W-:Y:S02]  /*0190*/  IMAD.MOV.U32 R10, RZ, RZ, RZ ;  /* 0x000000ffff0a7224 */ /* 0x001fe400078e00ff */
[----:B------:R-:W-:Y:S02]  /*01a0*/  IMAD.MOV.U32 R11, RZ, RZ, R0 ;  /* 0x000000ffff0b7224 */ /* 0x000fe400078e0000 */
[----:B------:R-:W-:-:S07]  /*01b0*/  IMAD.MOV.U32 R12, RZ, RZ, RZ ;  /* 0x000000ffff0c7224 */ /* 0x000fce00078e00ff */
.L_x_19:
[----:B0-----:R-:W-:Y:S01]  /*01c0*/  LOP3.LUT R2, R11, 0x3, RZ, 0xc0, !PT ;  /* 0x000000030b027812 */ /* 0x001fe200078ec0ff */
[----:B------:R-:W-:Y:S03]  /*01d0*/  BSSY.RECONVERGENT B2, `(.L_x_14) ;  /* 0x00000c9000027945 */ /* 0x000fe60003800200 */
[----:B------:R-:W-:-:S04]  /*01e0*/  ISETP.NE.U32.AND P0, PT, R2, RZ, PT ;  /* 0x000000ff0200720c */ /* 0x000fc80003f05070 */
[----:B------:R-:W-:-:S13]  /*01f0*/  ISETP.NE.AND.EX P0, PT, RZ, RZ, PT, P0 ;  /* 0x000000ffff00720c */ /* 0x000fda0003f05300 */
[----:B------:R-:W-:Y:S05]  /*0200*/  @!P0 BRA `(.L_x_15) ;  /* 0x0000000c00148947 */ /* 0x000fea0003800000 */
[----:B------:R-:W0:Y:S01]  /*0210*/  LDC.64 R6, c[0x4][RZ] ;  /* 0x01000000ff067b82 */ /* 0x000e220000000a00 */
[----:B------:R-:W-:Y:S02]  /*0220*/  IMAD.MOV.U32 R13, RZ, RZ, RZ ;  /* 0x000000ffff0d7224 */ /* 0x000fe400078e00ff */
[----:B0-----:R-:W-:-:S07]  /*0230*/  IMAD.WIDE.U32 R6, R10, 0xc80, R6 ;  /* 0x00000c800a067825 */ /* 0x001fce00078e0006 */
.L_x_18:
[----:B0-----:R-:W-:Y:S02]  /*0240*/  CS2R R14, SRZ ;  /* 0x00000000000e7805 */ /* 0x001fe4000001ff00 */
[----:B------:R-:W-:Y:S02]  /*0250*/  CS2R R2, SRZ ;  /* 0x0000000000027805 */ /* 0x000fe4000001ff00 */
[----:B------:R-:W-:-:S07]  /*0260*/  CS2R R4, SRZ ;  /* 0x0000000000047805 */ /* 0x000fce000001ff00 */
.L_x_17:
[----:B------:R-:W0:Y:S02]  /*0270*/  LDC.64 R8, c[0x0][0x398] ;  /* 0x0000e600ff087b82 */ /* 0x000e240000000a00 */
[----:B0-----:R-:W-:-:S04]  /*0280*/  IMAD.WIDE.U32 R8, R0, 0x30, R8 ;  /* 0x0000003000087825 */ /* 0x001fc800078e0008 */
[----:B------:R-:W-:-:S05]  /*0290*/  IMAD.WIDE.U32 R8, R15, 0x4, R8 ;  /* 0x000000040f087825 */ /* 0x000fca00078e0008 */
[----:B------:R0:W5:Y:S01]  /*02a0*/  LDG.E R16, desc[UR4][R8.64+0x4] ;  /* 0x0000040408107981 */ /* 0x000162000c1e1900 */
[----:B------:R-:W-:-:S07]  /*02b0*/  IMAD.MOV.U32 R17, RZ, RZ, RZ ;  /* 0x000000ffff117224 */ /* 0x000fce00078e00ff */
.L_x_16:
[----:B-----5:R-:W-:Y:S01]  /*02c0*/  SHF.R.U32.HI R22, RZ, R17, R16 ;  /* 0x00000011ff167219 */ /* 0x020fe20000011610 */
[----:B0-----:R-:W-:-:S03]  /*02d0*/  IMAD.SHL.U32 R8, R15, 0x20, RZ ;  /* 0x000000200f087824 */ /* 0x001fc600078e00ff */
[----:B------:R-:W-:Y:S01]  /*02e0*/  LOP3.LUT R9, R22, 0x1, RZ, 0xc0, !PT ;  /* 0x0000000116097812 */ /* 0x000fe200078ec0ff */
[----:B------:R-:W-:-:S03]  /*02f0*/  IMAD.IADD R8, R8, 0x1, R17 ;  /* 0x0000000108087824 */ /* 0x000fc600078e0211 */
[----:B------:R-:W-:Y:S01]  /*0300*/  ISETP.NE.U32.AND P0, PT, R9, 0x1, PT ;  /* 0x000000010900780c */ /* 0x000fe20003f05070 */
[----:B------:R-:W-:-:S03]  /*0310*/  IMAD R9, R8, 0x5, RZ ;  /* 0x0000000508097824 */ /* 0x000fc600078e02ff */
[----:B------:R-:W-:Y:S01]  /*0320*/  R2P PR, R22, 0x7e ;  /* 0x0000007e16007804 */ /* 0x000fe20000000000 */
[----:B------:R-:W-:-:S08]  /*0330*/  IMAD.WIDE.U32 R8, R9, 0x4, R6 ;  /* 0x0000000409087825 */ /* 0x000fd000078e0006 */
[----:B------:R-:W2:Y:S04]  /*0340*/  @!P0 LDG.E R19, desc[UR4][R8.64] ;  /* 0x0000000408138981 */ /* 0x000ea8000c1e1900 */
[----:B------:R-:W3:Y:S04]  /*0350*/  @P1 LDG.E R21, desc[UR4][R8.64+0x14] ;  /* 0x0000140408151981 */ /* 0x000ee8000c1e1900 */
[----:B------:R-:W4:Y:S04]  /*0360*/  @!P0 LDG.E R18, desc[UR4][R8.64+0x10] ;  /* 0x0000100408128981 */ /* 0x000f28000c1e1900 */
[----:B------:R-:W4:Y:S04]  /*0370*/  @P2 LDG.E R23, desc[UR4][R8.64+0x28] ;  /* 0x0000280408172981 */ /* 0x000f28000c1e1900 */
[----:B------:R-:W4:Y:S04]  /*0380*/  @P1 LDG.E R20, desc[UR4][R8.64+0x24] ;  /* 0x0000240408141981 */ /* 0x000f28000c1e1900 */
[----:B------:R-:W4:Y:S04]  /*0390*/  @P3 LDG.E R25, desc[UR4][R8.64+0x3c] ;  /* 0x00003c0408193981 */ /* 0x000f28000c1e1900 */
[----:B------:R-:W4:Y:S04]  /*03a0*/  @P2 LDG.E R24, desc[UR4][R8.64+0x38] ;  /* 0x0000380408182981 */ /* 0x000f28000c1e1900 */
[----:B------:R-:W4:Y:S04]  /*03b0*/  @P4 LDG.E R27, desc[UR4][R8.64+0x50] ;  /* 0x00005004081b4981 */ /* 0x000f28000c1e1900 */
[----:B------:R-:W4:Y:S01]  /*03c0*/  @P5 LDG.E R29, desc[UR4][R8.64+0x64] ;  /* 0x00006404081d5981 */ /* 0x000f22000c1e1900 */
[----:B--2---:R-:W-:-:S03]  /*03d0*/  @!P0 LOP3.LUT R14, R14, R19, RZ, 0x3c, !PT ;  /* 0x000000130e0e8212 */ /* 0x004fc600078e3cff */
[----:B------:R-:W2:Y:S01]  /*03e0*/  @!P0 LDG.E R19, desc[UR4][R8.64+0x4] ;  /* 0x0000040408138981 */ /* 0x000ea2000c1e1900 */
[----:B---3--:R-:W-:-:S03]  /*03f0*/  @P1 LOP3.LUT R14, R14, R21, RZ, 0x3c, !PT ;  /* 0x000000150e0e1212 */ /* 0x008fc600078e3cff */
[----:B------:R-:W3:Y:S01]  /*0400*/  @!P0 LDG.E R21, desc[UR4][R8.64+0xc] ;  /* 0x00000c0408158981 */ /* 0x000ee2000c1e1900 */
[----:B----4-:R-:W-:-:S03]  /*0410*/  @!P0 LOP3.LUT R3, R3, R18, RZ, 0x3c, !PT ;  /* 0x0000001203038212 */ /* 0x010fc600078e3cff */
[----:B------:R-:W4:Y:S01]  /*0420*/  @!P0 LDG.E R18, desc[UR4][R8.64+0x8] ;  /* 0x0000080408128981 */ /* 0x000f22000c1e1900 */
[----:B------:R-:W-:-:S03]  /*0430*/  @P2 LOP3.LUT R14, R14, R23, RZ, 0x3c, !PT ;  /* 0x000000170e0e2212 */ /* 0x000fc600078e3cff */
[----:B------:R-:W4:Y:S01]  /*0440*/  @P1 LDG.E R23, desc[UR4][R8.64+0x18] ;  /* 0x0000180408171981 */ /* 0x000f22000c1e1900 */
[----:B------:R-:W-:-:S03]  /*0450*/  @P1 LOP3.LUT R3, R3, R20, RZ, 0x3c, !PT ;  /* 0x0000001403031212 */ /* 0x000fc600078e3cff */
[----:B------:R-:W4:Y:S01]  /*0460*/  @P1 LDG.E R20, desc[UR4][R8.64+0x1c] ;  /* 0x00001c0408141981 */ /* 0x000f22000c1e1900 */
[----:B------:R-:W-:-:S03]  /*0470*/  @P3 LOP3.LUT R14, R14, R25, RZ, 0x3c, !PT ;  /* 0x000000190e0e3212 */ /* 0x000fc600078e3cff */
[----:B------:R-:W4:Y:S01]  /*0480*/  @P1 LDG.E R25, desc[UR4][R8.64+0x20] ;  /* 0x0000200408191981 */ /* 0x000f22000c1e1900 */
[----:B------:R-:W-:-:S03]  /*0490*/  @P2 LOP3.LUT R3, R3, R24, RZ, 0x3c, !PT ;  /* 0x0000001803032212 */ /* 0x000fc600078e3cff */
[----:B------:R-:W4:Y:S01]  /*04a0*/  @P3 LDG.E R24, desc[UR4][R8.64+0x4c] ;  /* 0x00004c0408183981 */ /* 0x000f22000c1e1900 */
[----:B--2---:R-:W-:-:S03]  /*04b0*/  @!P0 LOP3.LUT R4, R4, R19, RZ, 0x3c, !PT ;  /* 0x0000001304048212 */ /* 0x004fc600078e3cff */
[----:B------:R-:W2:Y:S01]  /*04c0*/  @P2 LDG.E R19, desc[UR4][R8.64+0x2c] ;  /* 0x00002c0408132981 */ /* 0x000ea2000c1e1900 */
[----:B---3--:R-:W-:-:S03]  /*04d0*/  @!P0 LOP3.LUT R2, R2, R21, RZ, 0x3c, !PT ;  /* 0x0000001502028212 */ /* 0x008fc600078e3cff */
[----:B------:R-:W3:Y:S01]  /*04e0*/  @P2 LDG.E R21, desc[UR4][R8.64+0x34] ;  /* 0x0000340408152981 */ /* 0x000ee2000c1e1900 */
[----:B----4-:R-:W-:-:S03]  /*04f0*/  @!P0 LOP3.LUT R5, R5, R18, RZ, 0x3c, !PT ;  /* 0x0000001205058212 */ /* 0x010fc600078e3cff */
[----:B------:R-:W4:Y:S01]  /*0500*/  @P2 LDG.E R18, desc[UR4][R8.64+0x30] ;  /* 0x0000300408122981 */ /* 0x000f22000c1e1900 */
        /* <DEDUP_REMOVED lines=10> */
[----:B--2---:R-:W-:-:S03]  /*05b0*/  @P2 LOP3.LUT R4, R4, R19, RZ, 0x3c, !PT ;  /* 0x0000001304042212 */ /* 0x004fc600078e3cff */
[----:B------:R-:W2:Y:S01]  /*05c0*/  @P4 LDG.E R19, desc[UR4][R8.64+0x54] ;  /* 0x0000540408134981 */ /* 0x000ea2000c1e1900 */
[----:B---3--:R-:W-:-:S03]  /*05d0*/  @P2 LOP3.LUT R2, R2, R21, RZ, 0x3c, !PT ;  /* 0x0000001502022212 */ /* 0x008fc600078e3cff */
[----:B------:R-:W3:Y:S01]  /*05e0*/  @P4 LDG.E R21, desc[UR4][R8.64+0x5c] ;  /* 0x00005c0408154981 */ /* 0x000ee2000c1e1900 */
[----:B----4-:R-:W-:-:S03]  /*05f0*/  @P2 LOP3.LUT R5, R5, R18, RZ, 0x3c, !PT ;  /* 0x0000001205052212 */ /* 0x010fc600078e3cff */
        /* <DEDUP_REMOVED lines=9> */
[----:B------:R-:W-:Y:S02]  /*0690*/  LOP3.LUT P0, RZ, R22, 0x80, RZ, 0xc0, !PT ;  /* 0x0000008016ff7812 */ /* 0x000fe4000780c0ff */
[----:B------:R-:W-:-:S04]  /*06a0*/  @P5 LOP3.LUT R14, R14, R29, RZ, 0x3c, !PT ;  /* 0x0000001d0e0e5212 */ /* 0x000fc800078e3cff */
[----:B------:R-:W-:-:S07]  /*06b0*/  @P6 LOP3.LUT R14, R14, R27, RZ, 0x3c, !PT ;  /* 0x0000001b0e0e6212 */ /* 0x000fce00078e3cff */
[----:B------:R-:W4:Y:S04]  /*06c0*/  @P0 LDG.E R27, desc[UR4][R8.64+0x8c] ;  /* 0x00008c04081b0981 */ /* 0x000f28000c1e1900 */
        /* <DEDUP_REMOVED lines=15> */
[----:B------:R-:W-:Y:S02]  /*07c0*/  @P0 LOP3.LUT R14, R14, R27, RZ, 0x3c, !PT ;  /* 0x0000001b0e0e0212 */ /* 0x000fe400078e3cff */
[----:B--2---:R-:W-:Y:S02]  /*07d0*/  @P6 LOP3.LUT R4, R4, R19, RZ, 0x3c, !PT ;  /* 0x0000001304046212 */ /* 0x004fe400078e3cff */
[----:B---3--:R-:W-:Y:S02]  /*07e0*/  @P6 LOP3.LUT R2, R2, R21, RZ, 0x3c, !PT ;  /* 0x0000001502026212 */ /* 0x008fe400078e3cff */
[----:B----4-:R-:W-:Y:S02]  /*07f0*/  @P6 LOP3.LUT R5, R5, R18, RZ, 0x3c, !PT ;  /* 0x0000001205056212 */ /* 0x010fe400078e3cff */
[----:B------:R-:W-:Y:S02]  /*0800*/  @P0 LOP3.LUT R4, R4, R23, RZ, 0x3c, !PT ;  /* 0x0000001704040212 */ /* 0x000fe400078e3cff */
[----:B------:R-:W-:-:S02]  /*0810*/  @P6 LOP3.LUT R3, R3, R20, RZ, 0x3c, !PT ;  /* 0x0000001403036212 */ /* 0x000fc400078e3cff */
[----:B------:R-:W-:Y:S02]  /*0820*/  @P0 LOP3.LUT R2, R2, R25, RZ, 0x3c, !PT ;  /* 0x0000001902020212 */ /* 0x000fe400078e3cff */
[----:B------:R-:W-:Y:S02]  /*0830*/  @P0 LOP3.LUT R3, R3, R26, RZ, 0x3c, !PT ;  /* 0x0000001a03030212 */ /* 0x000fe400078e3cff */
[----:B------:R-:W-:Y:S02]  /*0840*/  @P0 LOP3.LUT R5, R5, R24, RZ, 0x3c, !PT ;  /* 0x0000001805050212 */ /* 0x000fe400078e3cff */
[----:B------:R-:W-:-:S13]  /*0850*/  R2P PR, R22.B1, 0x7f ;  /* 0x0000007f16007804 */ /* 0x000fda0000001000 */
[----:B------:R-:W2:Y:S04]  /*0860*/  @P0 LDG.E R19, desc[UR4][R8.64+0xa0] ;  /* 0x0000a00408130981 */ /* 0x000ea8000c1e1900 */
[----:B------:R-:W3:Y:S04]  /*0870*/  @P1 LDG.E R21, desc[UR4][R8.64+0xb4] ;  /* 0x0000b40408151981 */ /* 0x000ee8000c1e1900 */
[----:B------:R-:W4:Y:S04]  /*0880*/  @P2 LDG.E R23, desc[UR4][R8.64+0xc8] ;  /* 0x0000c80408172981 */ /* 0x000f28000c1e1900 */
[----:B------:R-:W4:Y:S04]  /*0890*/  @P0 LDG.E R20, desc[UR4][R8.64+0xa8] ;  /* 0x0000a80408140981 */ /* 0x000f28000c1e1900 */
[----:B------:R-:W4:Y:S04]  /*08a0*/  @P0 LDG.E R24, desc[UR4][R8.64+0xb0] ;  /* 0x0000b00408180981 */ /* 0x000f28000c1e1900 */
[----:B------:R-:W4:Y:S04]  /*08b0*/  @P3 LDG.E R25, desc[UR4][R8.64+0xdc] ;  /* 0x0000dc0408193981 */ /* 0x000f28000c1e1900 */
[----:B------:R-:W4:Y:S04]  /*08c0*/  @P1 LDG.E R18, desc[UR4][R8.64+0xbc] ;  /* 0x0000bc0408121981 */ /* 0x000f28000c1e1900 */
        /* <DEDUP_REMOVED lines=20> */
[----:B---3--:R-:W-:Y:S02]  /*0a10*/  @P0 LOP3.LUT R2, R2, R21, RZ, 0x3c, !PT ;  /* 0x0000001502020212 */ /* 0x008fe400078e3cff */
[----:B------:R-:W-:Y:S01]  /*0a20*/  LOP3.LUT P0, RZ, R22, 0x8000, RZ, 0xc0, !PT ;  /* 0x0000800016ff7812 */ /* 0x000fe2000780c0ff */
[----:B------:R-:W3:Y:S01]  /*0a30*/  @P2 LDG.E R21, desc[UR4][R8.64+0xcc] ;  /* 0x0000cc0408152981 */ /* 0x000ee2000c1e1900 */
[----:B----4-:R-:W-:-:S03]  /*0a40*/  @P1 LOP3.LUT R4, R4, R23, RZ, 0x3c, !PT ;  /* 0x0000001704041212 */ /* 0x010fc600078e3cff */
[----:B------:R-:W4:Y:S04]  /*0a50*/  @P2 LDG.E R22, desc[UR4][R8.64+0xd0] ;  /* 0x0000d00408162981 */ /* 0x000f28000c1e1900 */
[----:B------:R-:W4:Y:S01]  /*0a60*/  @P2 LDG.E R23, desc[UR4][R8.64+0xd4] ;  /* 0x0000d40408172981 */ /* 0x000f22000c1e1900 */
[----:B------:R-:W-:-:S03]  /*0a70*/  @P1 LOP3.LUT R3, R3, R20, RZ, 0x3c, !PT ;  /* 0x0000001403031212 */ /* 0x000fc600078e3cff */
[----:B------:R-:W4:Y:S01]  /*0a80*/  @P3 LDG.E R20, desc[UR4][R8.64+0xec] ;  /* 0x0000ec0408143981 */ /* 0x000f22000c1e1900 */
[----:B------:R-:W-:Y:S02]  /*0a90*/  @P5 LOP3.LUT R14, R14, R29, RZ, 0x3c, !PT ;  /* 0x0000001d0e0e5212 */ /* 0x000fe400078e3cff */
[----:B------:R-:W-:Y:S01]  /*0aa0*/  @P2 LOP3.LUT R3, R3, R24, RZ, 0x3c, !PT ;  /* 0x0000001803032212 */ /* 0x000fe200078e3cff */
[----:B------:R-:W4:Y:S04]  /*0ab0*/  @P0 LDG.E R26, desc[UR4][R8.64+0x13c] ;  /* 0x00013c04081a0981 */ /* 0x000f28000c1e1900 */
        /* <DEDUP_REMOVED lines=9> */
[----:B------:R-:W-:Y:S02]  /*0b50*/  @P2 LOP3.LUT R2, R2, R23, RZ, 0x3c, !PT ;  /* 0x0000001702022212 */ /* 0x000fe400078e3cff */
[----:B------:R-:W-:Y:S01]  /*0b60*/  @P3 LOP3.LUT R5, R5, R18, RZ, 0x3c, !PT ;  /* 0x0000001205053212 */ /* 0x000fe200078e3cff */
[----:B------:R-:W4:Y:S01]  /*0b70*/  @P4 LDG.E R23, desc[UR4][R8.64+0xfc] ;  /* 0x0000fc0408174981 */ /* 0x000f22000c1e1900 */
[----:B------:R-:W-:-:S03]  /*0b80*/  @P3 LOP3.LUT R4, R4, R25, RZ, 0x3c, !PT ;  /* 0x0000001904043212 */ /* 0x000fc600078e3cff */
        /* <DEDUP_REMOVED lines=20> */
[----:B------:R-:W-:-:S05]  /*0cd0*/  VIADD R17, R17, 0x10 ;  /* 0x0000001011117836 */ /* 0x000fca0000000000 */
[----:B------:R-:W-:Y:S02]  /*0ce0*/  ISETP.NE.AND P1, PT, R17, 0x20, PT ;  /* 0x000000201100780c */ /* 0x000fe40003f25270 */
[----:B------:R-:W-:Y:S02]  /*0cf0*/  @P5 LOP3.LUT R3, R3, R20, RZ, 0x3c, !PT ;  /* 0x0000001403035212 */ /* 0x000fe400078e3cff */
[----:B--2---:R-:W-:Y:S02]  /*0d00*/  @P5 LOP3.LUT R2, R2, R19, RZ, 0x3c, !PT ;  /* 0x0000001302025212 */ /* 0x004fe400078e3cff */
[----:B---3--:R-:W-:Y:S02]  /*0d10*/  @P6 LOP3.LUT R4, R4, R21, RZ, 0x3c, !PT ;  /* 0x0000001504046212 */ /* 0x008fe400078e3cff */
[----:B----4-:R-:W-:Y:S02]  /*0d20*/  @P6 LOP3.LUT R5, R5, R22, RZ, 0x3c, !PT ;  /* 0x0000001605056212 */ /* 0x010fe400078e3cff */
[----:B------:R-:W-:-:S02]  /*0d30*/  @P6 LOP3.LUT R2, R2, R23, RZ, 0x3c, !PT ;  /* 0x0000001702026212 */ /* 0x000fc400078e3cff */
[----:B------:R-:W-:Y:S02]  /*0d40*/  @P6 LOP3.LUT R3, R3, R18, RZ, 0x3c, !PT ;  /* 0x0000001203036212 */ /* 0x000fe400078e3cff */
[----:B------:R-:W-:Y:S02]  /*0d50*/  @P0 LOP3.LUT R5, R5, R24, RZ, 0x3c, !PT ;  /* 0x0000001805050212 */ /* 0x000fe400078e3cff */
[----:B------:R-:W-:Y:S02]  /*0d60*/  @P0 LOP3.LUT R4, R4, R25, RZ, 0x3c, !PT ;  /* 0x0000001904040212 */ /* 0x000fe400078e3cff */
[----:B------:R-:W-:Y:S02]  /*0d70*/  @P0 LOP3.LUT R3, R3, R26, RZ, 0x3c, !PT ;  /* 0x0000001a03030212 */ /* 0x000fe400078e3cff */
[----:B------:R-:W-:Y:S01]  /*0d80*/  @P0 LOP3.LUT R2, R2, R27, RZ, 0x3c, !PT ;  /* 0x0000001b02020212 */ /* 0x000fe200078e3cff */
[----:B------:R-:W-:Y:S06]  /*0d90*/  @P1 BRA `(.L_x_16) ;  /* 0xfffffff400481947 */ /* 0x000fec000383ffff */
[----:B------:R-:W-:-:S05]  /*0da0*/  VIADD R15, R15, 0x1 ;  /* 0x000000010f0f7836 */ /* 0x000fca0000000000 */
[----:B------:R-:W-:-:S13]  /*0db0*/  ISETP.NE.AND P0, PT, R15, 0x5, PT ;  /* 0x000000050f00780c */ /* 0x000fda0003f05270 */
[----:B------:R-:W-:Y:S05]  /*0dc0*/  @P0 BRA `(.L_x_17) ;  /* 0xfffffff400280947 */ /* 0x000fea000383ffff */
[----:B------:R-:W0:Y:S01]  /*0dd0*/  LDC.64 R8, c[0x0][0x398] ;  /* 0x0000e600ff087b82 */ /* 0x000e220000000a00 */
[----:B------:R-:W-:Y:S01]  /*0de0*/  VIADD R13, R13, 0x1 ;  /* 0x000000010d0d7836 */ /* 0x000fe20000000000 */
[----:B------:R-:W-:-:S04]  /*0df0*/  LOP3.LUT R16, R11, 0x3, RZ, 0xc0, !PT ;  /* 0x000000030b107812 */ /* 0x000fc800078ec0ff */
[----:B------:R-:W-:Y:S01]  /*0e00*/  ISETP.GE.U32.AND P0, PT, R13, R16, PT ;  /* 0x000000100d00720c */ /* 0x000fe20003f06070 */
[----:B0-----:R-:W-:-:S05]  /*0e10*/  IMAD.WIDE.U32 R8, R0, 0x30, R8 ;  /* 0x0000003000087825 */ /* 0x001fca00078e0008 */
[----:B------:R0:W-:Y:S04]  /*0e20*/  STG.E desc[UR4][R8.64+0x4], R14 ;  /* 0x0000040e08007986 */ /* 0x0001e8000c101904 */
[----:B------:R0:W-:Y:S04]  /*0e30*/  STG.E.64 desc[UR4][R8.64+0x8], R4 ;  /* 0x0000080408007986 */ /* 0x0001e8000c101b04 */
[----:B------:R0:W-:Y:S01]  /*0e40*/  STG.E.64 desc[UR4][R8.64+0x10], R2 ;  /* 0x0000100208007986 */ /* 0x0001e2000c101b04 */
[----:B------:R-:W-:Y:S05]  /*0e50*/  @!P0 BRA `(.L_x_18) ;  /* 0xfffffff000f88947 */ /* 0x000fea000383ffff */
.L_x_15:
[----:B------:R-:W-:Y:S05]  /*0e60*/  BSYNC.RECONVERGENT B2 ;  /* 0x0000000000027941 */ /* 0x000fea0003800200 */
.L_x_14:
[C---:B------:R-:W-:Y:S01]  /*0e70*/  ISETP.GT.U32.AND P0, PT, R11.reuse, 0x3, PT ;  /* 0x000000030b00780c */ /* 0x040fe20003f04070 */
[----:B------:R-:W-:Y:S01]  /*0e80*/  VIADD R10, R10, 0x1 ;  /* 0x000000010a0a7836 */ /* 0x000fe20000000000 */
[--C-:B------:R-:W-:Y:S02]  /*0e90*/  SHF.R.U64 R11, R11, 0x2, R12.reuse ;  /* 0x000000020b0b7819 */ /* 0x100fe4000000120c */
[----:B------:R-:W-:Y:S02]  /*0ea0*/  ISETP.GT.U32.AND.EX P0, PT, R12, RZ, PT, P0 ;  /* 0x000000ff0c00720c */ /* 0x000fe40003f04100 */
[----:B------:R-:W-:-:S11]  /*0eb0*/  SHF.R.U32.HI R12, RZ, 0x2, R12 ;  /* 0x00000002ff0c7819 */ /* 0x000fd6000001160c */
[----:B------:R-:W-:Y:S05]  /*0ec0*/  @P0 BRA `(.L_x_19) ;  /* 0xfffffff000bc0947 */ /* 0x000fea000383ffff */
[----:B------:R-:W-:Y:S05]  /*0ed0*/  BSYNC.RECONVERGENT B1 ;  /* 0x0000000000017941 */ /* 0x000fea0003800200 */
.L_x_13:
[----:B------:R-:W1:Y:S02]  /*0ee0*/  LDC.64 R6, c[0x0][0x398] ;  /* 0x0000e600ff067b82 */ /* 0x000e640000000a00 */
[----:B-1----:R-:W-:-:S06]  /*0ef0*/  IMAD.WIDE.U32 R6, R0, 0x30, R6 ;  /* 0x0000003000067825 */ /* 0x002fcc00078e0006 */
[----:B------:R-:W5:Y:S02]  /*0f00*/  LDG.E.64 R6, desc[UR4][R6.64] ;  /* 0x0000000406067981 */ /* 0x000f64000c1e1b00 */
.L_x_12:
[----:B------:R-:W-:Y:S05]  /*0f10*/  BSYNC.RECONVERGENT B0 ;  /* 0x0000000000007941 */ /* 0x000fea0003800200 */
.L_x_11:
[----:B0----5:R-:W-:Y:S01]  /*0f20*/  SHF.R.U32.HI R2, RZ, 0x2, R7 ;  /* 0x00000002ff027819 */ /* 0x021fe20000011607 */
[----:B------:R-:W-:Y:S01]  /*0f30*/  IMAD.SHL.U32 R8, R3, 0x10, RZ ;  /* 0x0000001003087824 */ /* 0x000fe200078e00ff */
[----:B------:R-:W0:Y:S01]  /*0f40*/  LDCU.128 UR8, c[0x0][0x380] ;  /* 0x00007000ff0877ac */ /* 0x000e220008000c00 */
[----:B------:R-:W-:Y:S01]  /*0f50*/  IMAD.SHL.U32 R14, R0, 0x4, RZ ;  /* 0x00000004000e7824 */ /* 0x000fe200078e00ff */
[----:B------:R-:W-:Y:S02]  /*0f60*/  LOP3.LUT R2, R2, R7, RZ, 0x3c, !PT ;  /* 0x0000000702027212 */ /* 0x000fe400078e3cff */
[----:B------:R-:W-:Y:S01]  /*0f70*/  SHF.R.U32.HI R7, RZ, 0x2, R4 ;  /* 0x00000002ff077819 */ /* 0x000fe20000011604 */
[----:B------:R-:W1:Y:S01]  /*0f80*/  LDCU.64 UR6, c[0x0][0x390] ;  /* 0x00007200ff0677ac */ /* 0x000e620008000a00 */
[----:B------:R-:W-:Y:S01]  /*0f90*/  SHF.R.U32.HI R15, RZ, 0x1e, R0 ;  /* 0x0000001eff0f7819 */ /* 0x000fe20000011600 */
[----:B------:R-:W-:Y:S01]  /*0fa0*/  IMAD.SHL.U32 R5, R2, 0x2, RZ ;  /* 0x0000000202057824 */ /* 0x000fe200078e00ff */
[----:B------:R-:W-:-:S04]  /*0fb0*/  LOP3.LUT R7, R7, R4, RZ, 0x3c, !PT ;  /* 0x0000000407077212 */ /* 0x000fc800078e3cff */
[----:B------:R-:W-:Y:S01]  /*0fc0*/  LOP3.LUT R5, R3, R8, R5, 0x96, !PT ;  /* 0x0000000803057212 */ /* 0x000fe200078e9605 */
[----:B------:R-:W-:-:S03]  /*0fd0*/  IMAD.SHL.U32 R8, R7, 0x2, RZ ;  /* 0x0000000207087824 */ /* 0x000fc600078e00ff */
[----:B------:R-:W-:Y:S02]  /*0fe0*/  LOP3.LUT R5, R5, R2, RZ, 0x3c, !PT ;  /* 0x0000000205057212 */ /* 0x000fe400078e3cff */
[----:B------:R-:W2:Y:S02]  /*0ff0*/  LDC.64 R2, c[0x0][0x398] ;  /* 0x0000e600ff027b82 */ /* 0x000ea40000000a00 */
[----:B------:R-:W-:Y:S01]  /*1000*/  IADD3 R10, PT, PT, R6, 0x587c5, R5 ;  /* 0x000587c5060a7810 */ /* 0x000fe20007ffe005 */
[----:B------:R-:W-:-:S05]  /*1010*/  IMAD.SHL.U32 R4, R5, 0x10, RZ ;  /* 0x0000001005047824 */ /* 0x000fca00078e00ff */
[----:B------:R-:W-:-:S04]  /*1020*/  LOP3.LUT R4, R7, R8, R4, 0x96, !PT ;  /* 0x0000000807047212 */ /* 0x000fc800078e9604 */
[----:B------:R-:W-:Y:S01]  /*1030*/  LOP3.LUT R7, R4, R5, RZ, 0x3c, !PT ;  /* 0x0000000504077212 */ /* 0x000fe200078e3cff */
[----:B------:R-:W-:Y:S01]  /*1040*/  IMAD.HI.U32 R5, R10, -0x33333333, RZ ;  /* 0xcccccccd0a057827 */ /* 0x000fe200078e00ff */
[----:B0-----:R-:W-:Y:S02]  /*1050*/  IADD3 R4, P0, PT, R14, UR8, RZ ;  /* 0x000000080e047c10 */ /* 0x001fe4000ff1e0ff */
[----:B------:R-:W-:Y:S02]  /*1060*/  IADD3 R12, PT, PT, R6, 0xb0f8a, R7 ;  /* 0x000b0f8a060c7810 */ /* 0x000fe40007ffe007 */
[----:B------:R-:W-:Y:S02]  /*1070*/  SHF.R.U32.HI R11, RZ, 0x4, R5 ;  /* 0x00000004ff0b7819 */ /* 0x000fe40000011605 */
[----:B------:R-:W-:Y:S01]  /*1080*/  IADD3 R6, P1, PT, R14, UR10, RZ ;  /* 0x0000000a0e067c10 */ /* 0x000fe2000ff3e0ff */
[----:B------:R-:W-:Y:S01]  /*1090*/  IMAD.HI.U32 R7, R12, -0x33333333, RZ ;  /* 0xcccccccd0c077827 */ /* 0x000fe200078e00ff */
[----:B------:R-:W-:-:S03]  /*10a0*/  IADD3.X R5, PT, PT, R15, UR9, RZ, P0, !PT ;  /* 0x000000090f057c10 */ /* 0x000fc600087fe4ff */
[----:B------:R-:W-:Y:S01]  /*10b0*/  IMAD R11, R11, -0x14, R10 ;  /* 0xffffffec0b0b7824 */ /* 0x000fe200078e020a */
[----:B------:R-:W-:Y:S01]  /*10c0*/  SHF.R.U32.HI R13, RZ, 0x4, R7 ;  /* 0x00000004ff0d7819 */ /* 0x000fe20000011607 */
[----:B--2---:R-:W-:Y:S01]  /*10d0*/  IMAD.WIDE.U32 R8, R0, 0x30, R2 ;  /* 0x0000003000087825 */ /* 0x004fe200078e0002 */
[----:B-1----:R-:W-:Y:S02]  /*10e0*/  IADD3 R2, P0, PT, R14, UR6, RZ ;  /* 0x000000060e027c10 */ /* 0x002fe4000ff1e0ff */
[----:B------:R-:W-:Y:S01]  /*10f0*/  IADD3.X R7, PT, PT, R15, UR11, RZ, P1, !PT ;  /* 0x0000000b0f077c10 */ /* 0x000fe20008ffe4ff */
[----:B------:R-:W-:Y:S01]  /*1100*/  IMAD R13, R13, -0x14, R12 ;  /* 0xffffffec0d0d7824 */ /* 0x000fe200078e020c */
[----:B------:R-:W-:Y:S01]  /*1110*/  IADD3.X R3, PT, PT, R15, UR7, RZ, P0, !PT ;  /* 0x000000070f037c10 */ /* 0x000fe200087fe4ff */
[----:B------:R-:W-:Y:S01]  /*1120*/  VIADD R11, R11, 0x1 ;  /* 0x000000010b0b7836 */ /* 0x000fe20000000000 */
[----:B------:R-:W-:Y:S01]  /*1130*/  STG.E.64 desc[UR4][R8.64+0x18], RZ ;  /* 0x000018ff08007986 */ /* 0x000fe2000c101b04 */
[----:B------:R-:W-:-:S03]  /*1140*/  VIADD R13, R13, 0x1 ;  /* 0x000000010d0d7836 */ /* 0x000fc60000000000 */
[----:B------:R-:W-:Y:S04]  /*1150*/  STG.E desc[UR4][R8.64+0x20], RZ ;  /* 0x000020ff08007986 */ /* 0x000fe8000c101904 */
[----:B------:R-:W-:Y:S04]  /*1160*/  STG.E.64 desc[UR4][R8.64+0x28], RZ ;  /* 0x000028ff08007986 */ /* 0x000fe8000c101b04 */
[----:B------:R-:W-:Y:S04]  /*1170*/  STG.E desc[UR4][R4.64], R11 ;  /* 0x0000000b04007986 */ /* 0x000fe8000c101904 */
[----:B------:R-:W-:Y:S04]  /*1180*/  STG.E desc[UR4][R6.64], R13 ;  /* 0x0000000d06007986 */ /* 0x000fe8000c101904 */
[----:B------:R-:W-:Y:S01]  /*1190*/  STG.E desc[UR4][R2.64], RZ ;  /* 0x000000ff02007986 */ /* 0x000fe2000c101904 */
[----:B------:R-:W-:Y:S05]  /*11a0*/  EXIT ;  /* 0x000000000000794d */ /* 0x000fea0003800000 */
.L_x_20:
        /* <DEDUP_REMOVED lines=13> */
.L_x_24:


//--------------------- .nv.global.init           --------------------------
	.section	.nv.global.init,"aw",@progbits
	.align	4
.nv.global.init:
	.type		mrg32k3aM1SubSeq,@object
	.size		mrg32k3aM1SubSeq,(mrg32k3aM2SubSeq - mrg32k3aM1SubSeq)
mrg32k3aM1SubSeq:
        /*0000*/ 	.byte	0x0b, 0xcc, 0xee, 0x04, 0x73, 0x29, 0x8b, 0x6f, 0xf6, 0x53, 0x03, 0xf6, 0x23, 0xf6, 0xea, 0xda
        /* <DEDUP_REMOVED lines=125> */
	.type		mrg32k3aM2SubSeq,@object
	.size		mrg32k3aM2SubSeq,(mrg32k3aM1 - mrg32k3aM2SubSeq)
mrg32k3aM2SubSeq:
        /* <DEDUP_REMOVED lines=126> */
	.type		mrg32k3aM1,@object
	.size		mrg32k3aM1,(mrg32k3aM1Seq - mrg32k3aM1)
mrg32k3aM1:
        /* <DEDUP_REMOVED lines=144> */
	.type		mrg32k3aM1Seq,@object
	.size		mrg32k3aM1Seq,(mrg32k3aM2 - mrg32k3aM1Seq)
mrg32k3aM1Seq:
        /* <DEDUP_REMOVED lines=144> */
	.type		mrg32k3aM2,@object
	.size		mrg32k3aM2,(mrg32k3aM2Seq - mrg32k3aM2)
mrg32k3aM2:
        /* <DEDUP_REMOVED lines=144> */
	.type		mrg32k3aM2Seq,@object
	.size		mrg32k3aM2Seq,(precalc_xorwow_matrix - mrg32k3aM2Seq)
mrg32k3aM2Seq:
        /* <DEDUP_REMOVED lines=144> */
	.type		precalc_xorwow_matrix,@object
	.size		precalc_xorwow_matrix,(precalc_xorwow_offset_matrix - precalc_xorwow_matrix)
precalc_xorwow_matrix:
        /* <DEDUP_REMOVED lines=6400> */
	.type		precalc_xorwow_offset_matrix,@object
	.size		precalc_xorwow_offset_matrix,(.L_1 - precalc_xorwow_offset_matrix)
precalc_xorwow_offset_matrix:
        /* <DEDUP_REMOVED lines=6400> */
.L_1:


//--------------------- .nv.shared.reserved.0     --------------------------
	.section	.nv.shared.reserved.0,"aw",@nobits
	.weak		__nv_reservedSMEM_offset_0_alias
	.size		__nv_reservedSMEM_offset_0_alias, 0, 64
	.other		__nv_reservedSMEM_offset_0_alias,@"STO_CUDA_RESERVED_SHARED STV_DEFAULT"
__nv_reservedSMEM_offset_0_alias:
	.zero		0
	.zero		64


//--------------------- .nv.shared._Z7shufflePjS_S_P17curandStateXORWOW --------------------------
	.section	.nv.shared._Z7shufflePjS_S_P17curandStateXORWOW,"aw",@nobits
	.sectionflags	@""
	.align	4
.nv.shared._Z7shufflePjS_S_P17curandStateXORWOW:
	.zero		9216


//--------------------- .nv.constant0._Z5statsPjjj --------------------------
	.section	.nv.constant0._Z5statsPjjj,"a",@progbits
	.sectionflags	@""
	.align	4
.nv.constant0._Z5statsPjjj:
	.zero		912


//--------------------- .nv.constant0._Z5tradePjS_S_P17curandStateXORWOW --------------------------
	.section	.nv.constant0._Z5tradePjS_S_P17curandStateXORWOW,"a",@progbits
	.sectionflags	@""
	.align	4
.nv.constant0._Z5tradePjS_S_P17curandStateXORWOW:
	.zero		928


//--------------------- .nv.constant0._Z7shufflePjS_S_P17curandStateXORWOW --------------------------
	.section	.nv.constant0._Z7shufflePjS_S_P17curandStateXORWOW,"a",@progbits
	.sectionflags	@""
	.align	4
.nv.constant0._Z7shufflePjS_S_P17curandStateXORWOW:
	.zero		928


//--------------------- .nv.constant0._Z4initPjS_S_P17curandStateXORWOWm --------------------------
	.section	.nv.constant0._Z4initPjS_S_P17curandStateXORWOWm,"a",@progbits
	.sectionflags	@""
	.align	4
.nv.constant0._Z4initPjS_S_P17curandStateXORWOWm:
	.zero		936


//--------------------- SYMBOLS --------------------------

	.type		.nv.reservedSmem.offset0,@object
	.size		.nv.reservedSmem.offset0,0x4
	.type		.nv.reservedSmem.cap,@object
	.size		.nv.reservedSmem.cap,0x4
